// auto-generated by cutlass_sweep.epilogue — config: {"arch": "sm_100", "cluster_m": 2, "cluster_n": 1, "dtype": "e4m3", "fusion": "relu", "tile_k": 64, "tile_m": 256, "tile_n": 64}
#include "cutlass/cutlass.h"
#include "cutlass/gemm/collective/collective_builder.hpp"
#include "cutlass/gemm/device/gemm_universal_adapter.h"
#include "cutlass/gemm/kernel/gemm_universal.hpp"
#include "cutlass/epilogue/collective/collective_builder.hpp"
#include "cutlass/epilogue/fusion/operations.hpp"
#include "cutlass/epilogue/thread/activation.h"

using Elem = cutlass::float_e4m3_t;
using Acc  = float;
using TileShape    = cute::Shape<cute::_256, cute::_64, cute::_64>;
using ClusterShape = cute::Shape<cute::_2, cute::_1, cute::_1>;
using FusionOp     = cutlass::epilogue::fusion::LinCombEltAct<cutlass::epilogue::thread::ReLU, Elem, Acc>;

using CollectiveEpilogue = typename cutlass::epilogue::collective::CollectiveBuilder<
    cutlass::arch::Sm100, cutlass::arch::OpClassTensorOp,
    TileShape, ClusterShape,
    cutlass::epilogue::collective::EpilogueTileAuto,
    Acc, Acc,
    Elem, cutlass::layout::RowMajor, 128 / cutlass::sizeof_bits<Elem>::value,
    Elem, cutlass::layout::RowMajor, 128 / cutlass::sizeof_bits<Elem>::value,
    cutlass::epilogue::collective::EpilogueScheduleAuto,
    FusionOp
  >::CollectiveOp;

using CollectiveMainloop = typename cutlass::gemm::collective::CollectiveBuilder<
    cutlass::arch::Sm100, cutlass::arch::OpClassTensorOp,
    Elem, cutlass::layout::RowMajor, 128 / cutlass::sizeof_bits<Elem>::value,
    Elem, cutlass::layout::ColumnMajor, 128 / cutlass::sizeof_bits<Elem>::value,
    Acc,
    TileShape, ClusterShape,
    cutlass::gemm::collective::StageCountAutoCarveout<
        static_cast<int>(sizeof(typename CollectiveEpilogue::SharedStorage))>,
    cutlass::gemm::collective::KernelScheduleAuto
  >::CollectiveOp;

using GemmKernel = cutlass::gemm::kernel::GemmUniversal<
    cute::Shape<int,int,int,int>, CollectiveMainloop, CollectiveEpilogue>;
using Gemm = cutlass::gemm::device::GemmUniversalAdapter<GemmKernel>;

auto* _anchor = &cutlass::device_kernel<GemmKernel>;


// ===== COMPILED SASS (sm_100a) =====

	.target	sm_100a

	.elftype	@"ET_EXEC"


//--------------------- .note.nv.tkinfo           --------------------------
	.section	.note.nv.tkinfo,"",@"SHT_NOTE"
	.sectionflags	@"SHF_NOTE_NV_TKINFO"
	.tkinfo
        /*0018*/ 	.word	0x00000002
        /*0030*/ 	.string	""
        /*0030*/ 	.string	"ptxas"
        /*0030*/ 	.string	"Cuda compilation tools, release 13.0, V13.0.88"
        /*0030*/ 	.string	"Build cuda_13.0.r13.0/compiler.36424714_0"
        /*0030*/ 	.string	"-arch sm_100a -m 64 "



//--------------------- .note.nv.cuinfo           --------------------------
	.section	.note.nv.cuinfo,"",@"SHT_NOTE"
	.sectionflags	@"SHF_NOTE_NV_CUINFO"
        /*0018*/ 	.short	0x0002
        /*001a*/ 	.short	0x0064
        /*001c*/ 	.short	0x0082
	.zero		2


//--------------------- .nv.info                  --------------------------
	.section	.nv.info,"",@"SHT_CUDA_INFO"
	.align	4


	//----- nvinfo : EIATTR_REGCOUNT
	.align		4
        /*0000*/ 	.byte	0x04, 0x2f
        /*0002*/ 	.short	(.L_19 - .L_18)
	.align		4
.L_18:
        /*0004*/ 	.word	index@(_ZN7cutlass13device_kernelINS_4gemm6kernel13GemmUniversalIN4cute5tupleIJiiiiEEENS1_10collective13CollectiveMmaINS1_35MainloopSm100TmaUmmaWarpSpecializedILi20ELi2ELi4ENS5_IJNS4_1CILi2EEENSA_ILi1EEESC_EEEEENS5_IJNSA_ILi256EEENSA_ILi64EEESG_EEENS_12float_e4m3_tENS5_IJlSC_lEEESI_SJ_NS4_8TiledMMAINS4_8MMA_AtomIJNS4_10MMA_TraitsINS4_25SM100_MMA_F8F6F4_2x1SM_SSEJSI_SI_fSF_SG_NS4_17integral_constantINS4_4UMMA5MajorELSQ_0EEESR_NSO_INSP_7ScaleInELSS_0EEEST_EEEEEENS4_6LayoutINS5_IJSC_SC_SC_EEENS5_IJNSA_ILi0EEESY_SY_EEEEENS5_IJNS4_10UnderscoreES11_S11_EEEEENS4_18SM100_TMA_2SM_LOADENS4_14ComposedLayoutINS4_7SwizzleILi2ELi4ELi3EEENS4_18smem_ptr_flag_bitsILi8EEENSW_INS5_IJNSA_ILi8EEESG_EEENS5_IJSG_SC_EEEEEEEvNS4_8identityES14_S1E_vS1F_EENS_8epilogue10collective18CollectiveEpilogueINS1H_23Sm100TmaWarpSpecializedILi1ELi1ELi64ELb0ELb0EEEJNS5_IJNSA_ILi128EEESG_SG_EEENS5_IJNSW_IS1M_SC_EENSW_ISG_SC_EEEEESI_SJ_SI_SJ_NS1H_6fusion15FusionCallbacksIS1L_NS1R_13LinCombEltActINS1H_6thread4ReLuESI_fSI_fLNS_15FloatRoundStyleE2EEES1N_S1Q_JEEENS4_5SM1004TMEM4LOAD26SM100_TMEM_LOAD_32dp32b64xENS4_13SM90_TMA_LOADES1E_NS4_39AutoVectorizingCopyWithAssumedAlignmentILi128EEENS4_14SM90_TMA_STOREES1E_S25_S25_EEEvvEEEEvNT_6ParamsE)
        /*0008*/ 	.word	0x000000c2


	//----- nvinfo : EIATTR_FRAME_SIZE
	.align		4
.L_19:
        /*000c*/ 	.byte	0x04, 0x11
        /*000e*/ 	.short	(.L_21 - .L_20)
	.align		4
.L_20:
        /*0010*/ 	.word	index@($__internal_2_$__cuda_sm10x_tcgen05_guardrail_trap_unallocated_columns_being_dealloced)
        /*0014*/ 	.word	0x00000000


	//----- nvinfo : EIATTR_FRAME_SIZE
	.align		4
.L_21:
        /*0018*/ 	.byte	0x04, 0x11
        /*001a*/ 	.short	(.L_23 - .L_22)
	.align		4
.L_22:
        /*001c*/ 	.word	index@($__internal_1_$__cuda_sm10x_tcgen05_guardrail_trap_phase_invalid_during_alloc)
        /*0020*/ 	.word	0x00000000


	//----- nvinfo : EIATTR_FRAME_SIZE
	.align		4
.L_23:
        /*0024*/ 	.byte	0x04, 0x11
        /*0026*/ 	.short	(.L_25 - .L_24)
	.align		4
.L_24:
        /*0028*/ 	.word	index@($__internal_0_$__cuda_sm10x_tcgen05_guardrail_trap_col_being_dealloced_not_returned_by_alloc)
        /*002c*/ 	.word	0x00000000


	//----- nvinfo : EIATTR_FRAME_SIZE
	.align		4
.L_25:
        /*0030*/ 	.byte	0x04, 0x11
        /*0032*/ 	.short	(.L_27 - .L_26)
	.align		4
.L_26:
        /*0034*/ 	.word	index@(_ZN7cutlass13device_kernelINS_4gemm6kernel13GemmUniversalIN4cute5tupleIJiiiiEEENS1_10collective13CollectiveMmaINS1_35MainloopSm100TmaUmmaWarpSpecializedILi20ELi2ELi4ENS5_IJNS4_1CILi2EEENSA_ILi1EEESC_EEEEENS5_IJNSA_ILi256EEENSA_ILi64EEESG_EEENS_12float_e4m3_tENS5_IJlSC_lEEESI_SJ_NS4_8TiledMMAINS4_8MMA_AtomIJNS4_10MMA_TraitsINS4_25SM100_MMA_F8F6F4_2x1SM_SSEJSI_SI_fSF_SG_NS4_17integral_constantINS4_4UMMA5MajorELSQ_0EEESR_NSO_INSP_7ScaleInELSS_0EEEST_EEEEEENS4_6LayoutINS5_IJSC_SC_SC_EEENS5_IJNSA_ILi0EEESY_SY_EEEEENS5_IJNS4_10UnderscoreES11_S11_EEEEENS4_18SM100_TMA_2SM_LOADENS4_14ComposedLayoutINS4_7SwizzleILi2ELi4ELi3EEENS4_18smem_ptr_flag_bitsILi8EEENSW_INS5_IJNSA_ILi8EEESG_EEENS5_IJSG_SC_EEEEEEEvNS4_8identityES14_S1E_vS1F_EENS_8epilogue10collective18CollectiveEpilogueINS1H_23Sm100TmaWarpSpecializedILi1ELi1ELi64ELb0ELb0EEEJNS5_IJNSA_ILi128EEESG_SG_EEENS5_IJNSW_IS1M_SC_EENSW_ISG_SC_EEEEESI_SJ_SI_SJ_NS1H_6fusion15FusionCallbacksIS1L_NS1R_13LinCombEltActINS1H_6thread4ReLuESI_fSI_fLNS_15FloatRoundStyleE2EEES1N_S1Q_JEEENS4_5SM1004TMEM4LOAD26SM100_TMEM_LOAD_32dp32b64xENS4_13SM90_TMA_LOADES1E_NS4_39AutoVectorizingCopyWithAssumedAlignmentILi128EEENS4_14SM90_TMA_STOREES1E_S25_S25_EEEvvEEEEvNT_6ParamsE)
        /*0038*/ 	.word	0x00000000


	//----- nvinfo : EIATTR_MIN_STACK_SIZE
	.align		4
.L_27:
        /*003c*/ 	.byte	0x04, 0x12
        /*003e*/ 	.short	(.L_29 - .L_28)
	.align		4
.L_28:
        /*0040*/ 	.word	index@(_ZN7cutlass13device_kernelINS_4gemm6kernel13GemmUniversalIN4cute5tupleIJiiiiEEENS1_10collective13CollectiveMmaINS1_35MainloopSm100TmaUmmaWarpSpecializedILi20ELi2ELi4ENS5_IJNS4_1CILi2EEENSA_ILi1EEESC_EEEEENS5_IJNSA_ILi256EEENSA_ILi64EEESG_EEENS_12float_e4m3_tENS5_IJlSC_lEEESI_SJ_NS4_8TiledMMAINS4_8MMA_AtomIJNS4_10MMA_TraitsINS4_25SM100_MMA_F8F6F4_2x1SM_SSEJSI_SI_fSF_SG_NS4_17integral_constantINS4_4UMMA5MajorELSQ_0EEESR_NSO_INSP_7ScaleInELSS_0EEEST_EEEEEENS4_6LayoutINS5_IJSC_SC_SC_EEENS5_IJNSA_ILi0EEESY_SY_EEEEENS5_IJNS4_10UnderscoreES11_S11_EEEEENS4_18SM100_TMA_2SM_LOADENS4_14ComposedLayoutINS4_7SwizzleILi2ELi4ELi3EEENS4_18smem_ptr_flag_bitsILi8EEENSW_INS5_IJNSA_ILi8EEESG_EEENS5_IJSG_SC_EEEEEEEvNS4_8identityES14_S1E_vS1F_EENS_8epilogue10collective18CollectiveEpilogueINS1H_23Sm100TmaWarpSpecializedILi1ELi1ELi64ELb0ELb0EEEJNS5_IJNSA_ILi128EEESG_SG_EEENS5_IJNSW_IS1M_SC_EENSW_ISG_SC_EEEEESI_SJ_SI_SJ_NS1H_6fusion15FusionCallbacksIS1L_NS1R_13LinCombEltActINS1H_6thread4ReLuESI_fSI_fLNS_15FloatRoundStyleE2EEES1N_S1Q_JEEENS4_5SM1004TMEM4LOAD26SM100_TMEM_LOAD_32dp32b64xENS4_13SM90_TMA_LOADES1E_NS4_39AutoVectorizingCopyWithAssumedAlignmentILi128EEENS4_14SM90_TMA_STOREES1E_S25_S25_EEEvvEEEEvNT_6ParamsE)
        /*0044*/ 	.word	0x00000000
.L_29:


//--------------------- .nv.compat                --------------------------
	.section	.nv.compat,"",@"SHT_CUDA_COMPAT_INFO"
	.align	4
        /*0000*/ 	.byte	0x02, 0x09, 0x01, 0x00, 0x02, 0x02, 0x02, 0x00, 0x02, 0x05, 0x05, 0x00, 0x03, 0x07, 0x01, 0x01
        /*0010*/ 	.byte	0x02, 0x03, 0x01, 0x00, 0x02, 0x06, 0x01, 0x00, 0x04, 0x0b, 0x08, 0x00, 0x09, 0x00, 0x00, 0x00
        /*0020*/ 	.byte	0x00, 0x00, 0x00, 0x00


//--------------------- .nv.info._ZN7cutlass13device_kernelINS_4gemm6kernel13GemmUniversalIN4cute5tupleIJiiiiEEENS1_10collective13CollectiveMmaINS1_35MainloopSm100TmaUmmaWarpSpecializedILi20ELi2ELi4ENS5_IJNS4_1CILi2EEENSA_ILi1EEESC_EEEEENS5_IJNSA_ILi256EEENSA_ILi64EEESG_EEENS_12float_e4m3_tENS5_IJlSC_lEEESI_SJ_NS4_8TiledMMAINS4_8MMA_AtomIJNS4_10MMA_TraitsINS4_25SM100_MMA_F8F6F4_2x1SM_SSEJSI_SI_fSF_SG_NS4_17integral_constantINS4_4UMMA5MajorELSQ_0EEESR_NSO_INSP_7ScaleInELSS_0EEEST_EEEEEENS4_6LayoutINS5_IJSC_SC_SC_EEENS5_IJNSA_ILi0EEESY_SY_EEEEENS5_IJNS4_10UnderscoreES11_S11_EEEEENS4_18SM100_TMA_2SM_LOADENS4_14ComposedLayoutINS4_7SwizzleILi2ELi4ELi3EEENS4_18smem_ptr_flag_bitsILi8EEENSW_INS5_IJNSA_ILi8EEESG_EEENS5_IJSG_SC_EEEEEEEvNS4_8identityES14_S1E_vS1F_EENS_8epilogue10collective18CollectiveEpilogueINS1H_23Sm100TmaWarpSpecializedILi1ELi1ELi64ELb0ELb0EEEJNS5_IJNSA_ILi128EEESG_SG_EEENS5_IJNSW_IS1M_SC_EENSW_ISG_SC_EEEEESI_SJ_SI_SJ_NS1H_6fusion15FusionCallbacksIS1L_NS1R_13LinCombEltActINS1H_6thread4ReLuESI_fSI_fLNS_15FloatRoundStyleE2EEES1N_S1Q_JEEENS4_5SM1004TMEM4LOAD26SM100_TMEM_LOAD_32dp32b64xENS4_13SM90_TMA_LOADES1E_NS4_39AutoVectorizingCopyWithAssumedAlignmentILi128EEENS4_14SM90_TMA_STOREES1E_S25_S25_EEEvvEEEEvNT_6ParamsE --------------------------
	.section	.nv.info._ZN7cutlass13device_kernelINS_4gemm6kernel13GemmUniversalIN4cute5tupleIJiiiiEEENS1_10collective13CollectiveMmaINS1_35MainloopSm100TmaUmmaWarpSpecializedILi20ELi2ELi4ENS5_IJNS4_1CILi2EEENSA_ILi1EEESC_EEEEENS5_IJNSA_ILi256EEENSA_ILi64EEESG_EEENS_12float_e4m3_tENS5_IJlSC_lEEESI_SJ_NS4_8TiledMMAINS4_8MMA_AtomIJNS4_10MMA_TraitsINS4_25SM100_MMA_F8F6F4_2x1SM_SSEJSI_SI_fSF_SG_NS4_17integral_constantINS4_4UMMA5MajorELSQ_0EEESR_NSO_INSP_7ScaleInELSS_0EEEST_EEEEEENS4_6LayoutINS5_IJSC_SC_SC_EEENS5_IJNSA_ILi0EEESY_SY_EEEEENS5_IJNS4_10UnderscoreES11_S11_EEEEENS4_18SM100_TMA_2SM_LOADENS4_14ComposedLayoutINS4_7SwizzleILi2ELi4ELi3EEENS4_18smem_ptr_flag_bitsILi8EEENSW_INS5_IJNSA_ILi8EEESG_EEENS5_IJSG_SC_EEEEEEEvNS4_8identityES14_S1E_vS1F_EENS_8epilogue10collective18CollectiveEpilogueINS1H_23Sm100TmaWarpSpecializedILi1ELi1ELi64ELb0ELb0EEEJNS5_IJNSA_ILi128EEESG_SG_EEENS5_IJNSW_IS1M_SC_EENSW_ISG_SC_EEEEESI_SJ_SI_SJ_NS1H_6fusion15FusionCallbacksIS1L_NS1R_13LinCombEltActINS1H_6thread4ReLuESI_fSI_fLNS_15FloatRoundStyleE2EEES1N_S1Q_JEEENS4_5SM1004TMEM4LOAD26SM100_TMEM_LOAD_32dp32b64xENS4_13SM90_TMA_LOADES1E_NS4_39AutoVectorizingCopyWithAssumedAlignmentILi128EEENS4_14SM90_TMA_STOREES1E_S25_S25_EEEvvEEEEvNT_6ParamsE,"",@"SHT_CUDA_INFO"
	.sectionflags	@""
	.align	4


	//----- nvinfo : EIATTR_CUDA_API_VERSION
	.align		4
        /*0000*/ 	.byte	0x04, 0x37
        /*0002*/ 	.short	(.L_31 - .L_30)
.L_30:
        /*0004*/ 	.word	0x00000082


	//----- nvinfo : EIATTR_KPARAM_INFO
	.align		4
.L_31:
        /*0008*/ 	.byte	0x04, 0x17
        /*000a*/ 	.short	(.L_33 - .L_32)
.L_32:
        /*000c*/ 	.word	0x00000000
        /*0010*/ 	.short	0x0000
        /*0012*/ 	.short	0x0000
        /*0014*/ 	.byte	0x00, 0xf0, 0x01, 0x20


	//----- nvinfo : EIATTR_AT_ENTRY_FRAGMENTS
	.align		4
.L_33:
        /*0018*/ 	.byte	0x04, 0x4f
        /*001a*/ 	.short	(.L_35 - .L_34)


	//   ....[0]....
.L_34:
        /*001c*/ 	.word	0x00000007


	//----- nvinfo : EIATTR_RESERVED_SMEM_USED
	.align		4
.L_35:
        /*0020*/ 	.byte	0x01, 0x41
	.zero		2


	//----- nvinfo : EIATTR_SPARSE_MMA_MASK
	.align		4
        /*0024*/ 	.byte	0x03, 0x50
        /*0026*/ 	.short	0x0000


	//----- nvinfo : EIATTR_TCGEN05_2CTA_USED
	.align		4
        /*0028*/ 	.byte	0x01, 0x52
	.zero		2


	//----- nvinfo : EIATTR_MAXREG_COUNT
	.align		4
        /*002c*/ 	.byte	0x03, 0x1b
        /*002e*/ 	.short	0x00ff


	//----- nvinfo : EIATTR_NUM_BARRIERS
	.align		4
        /*0030*/ 	.byte	0x02, 0x4c
        /*0032*/ 	.byte	0x07
	.zero		1


	//----- nvinfo : EIATTR_EXTERNS
	.align		4
        /*0034*/ 	.byte	0x04, 0x0f
        /*0036*/ 	.short	(.L_37 - .L_36)


	//   ....[0]....
	.align		4
.L_36:
        /*0038*/ 	.word	index@(__assertfail)


	//----- nvinfo : EIATTR_MERCURY_ISA_VERSION
	.align		4
.L_37:
        /*003c*/ 	.byte	0x03, 0x5f
        /*003e*/ 	.short	0x0101


	//----- nvinfo : EIATTR_INT_WARP_WIDE_INSTR_OFFSETS
	.align		4
        /*0040*/ 	.byte	0x04, 0x31
        /*0042*/ 	.short	(.L_39 - .L_38)


	//   ....[0]....
.L_38:
        /*0044*/ 	.word	0x00000eb0


	//   ....[1]....
        /*0048*/ 	.word	0x00000f50


	//   ....[2]....
        /*004c*/ 	.word	0x000022a0


	//   ....[3]....
        /*0050*/ 	.word	0x000049a0


	//   ....[4]....
        /*0054*/ 	.word	0x000049c0


	//   ....[5]....
        /*0058*/ 	.word	0x000049f0


	//   ....[6]....
        /*005c*/ 	.word	0x00005400


	//   ....[7]....
        /*0060*/ 	.word	0x00005520


	//----- nvinfo : EIATTR_COOP_GROUP_MASK_REGIDS
	.align		4
.L_39:
        /*0064*/ 	.byte	0x04, 0x29
        /*0066*/ 	.short	(.L_41 - .L_40)


	//   ....[0]....
.L_40:
        /*0068*/ 	.word	0xffffffff


	//   ....[1]....
        /*006c*/ 	.word	0xffffffff


	//   ....[2]....
        /*0070*/ 	.word	0xffffffff


	//   ....[3]....
        /*0074*/ 	.word	0xffffffff


	//   ....[4]....
        /*0078*/ 	.word	0xffffffff


	//   ....[5]....
        /*007c*/ 	.word	0xffffffff


	//   ....[6]....
        /*0080*/ 	.word	0xffffffff


	//   ....[7]....
        /*0084*/ 	.word	0xffffffff


	//   ....[8]....
        /*0088*/ 	.word	0xffffffff


	//   ....[9]....
        /*008c*/ 	.word	0xffffffff


	//   ....[10]....
        /*0090*/ 	.word	0xffffffff


	//   ....[11]....
        /*0094*/ 	.word	0xffffffff


	//   ....[12]....
        /*0098*/ 	.word	0xffffffff


	//   ....[13]....
        /*009c*/ 	.word	0xffffffff


	//----- nvinfo : EIATTR_COOP_GROUP_INSTR_OFFSETS
	.align		4
.L_41:
        /*00a0*/ 	.byte	0x04, 0x28
        /*00a2*/ 	.short	(.L_43 - .L_42)


	//   ....[0]....
.L_42:
        /*00a4*/ 	.word	0x000000c0


	//   ....[1]....
        /*00a8*/ 	.word	0x000004d0


	//   ....[2]....
        /*00ac*/ 	.word	0x00000880


	//   ....[3]....
        /*00b0*/ 	.word	0x000009b0


	//   ....[4]....
        /*00b4*/ 	.word	0x00000aa0


	//   ....[5]....
        /*00b8*/ 	.word	0x00000c00


	//   ....[6]....
        /*00bc*/ 	.word	0x00000d90


	//   ....[7]....
        /*00c0*/ 	.word	0x00000fd0


	//   ....[8]....
        /*00c4*/ 	.word	0x00002180


	//   ....[9]....
        /*00c8*/ 	.word	0x00003860


	//   ....[10]....
        /*00cc*/ 	.word	0x00003d30


	//   ....[11]....
        /*00d0*/ 	.word	0x00003d60


	//   ....[12]....
        /*00d4*/ 	.word	0x000048a0


	//   ....[13]....
        /*00d8*/ 	.word	0x00004ab0


	//----- nvinfo : EIATTR_VRC_CTA_INIT_COUNT
	.align		4
.L_43:
        /*00dc*/ 	.byte	0x02, 0x4a
        /*00de*/ 	.byte	0x80
	.zero		1


	//----- nvinfo : EIATTR_SYSCALL_OFFSETS
	.align		4
        /*00e0*/ 	.byte	0x04, 0x46
        /*00e2*/ 	.short	(.L_45 - .L_44)


	//   ....[0]....
.L_44:
        /*00e4*/ 	.word	0x00005ee0


	//   ....[1]....
        /*00e8*/ 	.word	0x00006020


	//   ....[2]....
        /*00ec*/ 	.word	0x00006800


	//----- nvinfo : EIATTR_MBARRIER_INSTR_OFFSETS
	.align		4
.L_45:
        /*00f0*/ 	.byte	0x04, 0x39
        /*00f2*/ 	.short	(.L_47 - .L_46)


	//   ....[0]....
.L_46:
        /*00f4*/ 	.word	0x000005e0
        /*00f8*/ 	.word	0x000000ff
        /*00fc*/ 	.word	0x00000000
        /*0100*/ 	.short	0x0100
        /*0102*/ 	.byte	0x08
	.zero		1


	//   ....[1]....
        /*0104*/ 	.word	0x000005f0
        /*0108*/ 	.word	0x000000ff
        /*010c*/ 	.word	0x000000a0
        /*0110*/ 	.short	0x0100
        /*0112*/ 	.byte	0x08
	.zero		1


	//   ....[2]....
        /*0114*/ 	.word	0x00000600
        /*0118*/ 	.word	0x000000ff
        /*011c*/ 	.word	0x00000008
        /*0120*/ 	.short	0x0100
        /*0122*/ 	.byte	0x08
	.zero		1


	//   ....[3]....
        /*0124*/ 	.word	0x00000610
        /*0128*/ 	.word	0x000000ff
        /*012c*/ 	.word	0x000000a8
        /*0130*/ 	.short	0x0100
        /*0132*/ 	.byte	0x08
	.zero		1


	//   ....[4]....
        /*0134*/ 	.word	0x00000620
        /*0138*/ 	.word	0x000000ff
        /*013c*/ 	.word	0x00000010
        /*0140*/ 	.short	0x0100
        /*0142*/ 	.byte	0x08
	.zero		1


	//   ....[5]....
        /*0144*/ 	.word	0x00000630
        /*0148*/ 	.word	0x000000ff
        /*014c*/ 	.word	0x000000b0
        /*0150*/ 	.short	0x0100
        /*0152*/ 	.byte	0x08
	.zero		1


	//   ....[6]....
        /*0154*/ 	.word	0x00000640
        /*0158*/ 	.word	0x000000ff
        /*015c*/ 	.word	0x00000018
        /*0160*/ 	.short	0x0100
        /*0162*/ 	.byte	0x08
	.zero		1


	//   ....[7]....
        /*0164*/ 	.word	0x00000650
        /*0168*/ 	.word	0x000000ff
        /*016c*/ 	.word	0x000000b8
        /*0170*/ 	.short	0x0100
        /*0172*/ 	.byte	0x08
	.zero		1


	//   ....[8]....
        /*0174*/ 	.word	0x00000660
        /*0178*/ 	.word	0x000000ff
        /*017c*/ 	.word	0x00000020
        /*0180*/ 	.short	0x0100
        /*0182*/ 	.byte	0x08
	.zero		1


	//   ....[9]....
        /*0184*/ 	.word	0x00000670
        /*0188*/ 	.word	0x000000ff
        /*018c*/ 	.word	0x000000c0
        /*0190*/ 	.short	0x0100
        /*0192*/ 	.byte	0x08
	.zero		1


	//   ....[10]....
        /*0194*/ 	.word	0x00000680
        /*0198*/ 	.word	0x000000ff
        /*019c*/ 	.word	0x00000028
        /*01a0*/ 	.short	0x0100
        /*01a2*/ 	.byte	0x08
	.zero		1


	//   ....[11]....
        /*01a4*/ 	.word	0x00000690
        /*01a8*/ 	.word	0x000000ff
        /*01ac*/ 	.word	0x000000c8
        /*01b0*/ 	.short	0x0100
        /*01b2*/ 	.byte	0x08
	.zero		1


	//   ....[12]....
        /*01b4*/ 	.word	0x000006a0
        /*01b8*/ 	.word	0x000000ff
        /*01bc*/ 	.word	0x00000030
        /*01c0*/ 	.short	0x0100
        /*01c2*/ 	.byte	0x08
	.zero		1


	//   ....[13]....
        /*01c4*/ 	.word	0x000006b0
        /*01c8*/ 	.word	0x000000ff
        /*01cc*/ 	.word	0x000000d0
        /*01d0*/ 	.short	0x0100
        /*01d2*/ 	.byte	0x08
	.zero		1


	//   ....[14]....
        /*01d4*/ 	.word	0x000006c0
        /*01d8*/ 	.word	0x000000ff
        /*01dc*/ 	.word	0x00000038
        /*01e0*/ 	.short	0x0100
        /*01e2*/ 	.byte	0x08
	.zero		1


	//   ....[15]....
        /*01e4*/ 	.word	0x000006d0
        /*01e8*/ 	.word	0x000000ff
        /*01ec*/ 	.word	0x000000d8
        /*01f0*/ 	.short	0x0100
        /*01f2*/ 	.byte	0x08
	.zero		1


	//   ....[16]....
        /*01f4*/ 	.word	0x000006e0
        /*01f8*/ 	.word	0x000000ff
        /*01fc*/ 	.word	0x00000040
        /*0200*/ 	.short	0x0100
        /*0202*/ 	.byte	0x08
	.zero		1


	//   ....[17]....
        /*0204*/ 	.word	0x000006f0
        /*0208*/ 	.word	0x000000ff
        /*020c*/ 	.word	0x000000e0
        /*0210*/ 	.short	0x0100
        /*0212*/ 	.byte	0x08
	.zero		1


	//   ....[18]....
        /*0214*/ 	.word	0x00000700
        /*0218*/ 	.word	0x000000ff
        /*021c*/ 	.word	0x00000048
        /*0220*/ 	.short	0x0100
        /*0222*/ 	.byte	0x08
	.zero		1


	//   ....[19]....
        /*0224*/ 	.word	0x00000710
        /*0228*/ 	.word	0x000000ff
        /*022c*/ 	.word	0x000000e8
        /*0230*/ 	.short	0x0100
        /*0232*/ 	.byte	0x08
	.zero		1


	//   ....[20]....
        /*0234*/ 	.word	0x00000720
        /*0238*/ 	.word	0x000000ff
        /*023c*/ 	.word	0x00000050
        /*0240*/ 	.short	0x0100
        /*0242*/ 	.byte	0x08
	.zero		1


	//   ....[21]....
        /*0244*/ 	.word	0x00000730
        /*0248*/ 	.word	0x000000ff
        /*024c*/ 	.word	0x000000f0
        /*0250*/ 	.short	0x0100
        /*0252*/ 	.byte	0x08
	.zero		1


	//   ....[22]....
        /*0254*/ 	.word	0x00000740
        /*0258*/ 	.word	0x000000ff
        /*025c*/ 	.word	0x00000058
        /*0260*/ 	.short	0x0100
        /*0262*/ 	.byte	0x08
	.zero		1


	//   ....[23]....
        /*0264*/ 	.word	0x00000750
        /*0268*/ 	.word	0x000000ff
        /*026c*/ 	.word	0x000000f8
        /*0270*/ 	.short	0x0100
        /*0272*/ 	.byte	0x08
	.zero		1


	//   ....[24]....
        /*0274*/ 	.word	0x00000760
        /*0278*/ 	.word	0x000000ff
        /*027c*/ 	.word	0x00000060
        /*0280*/ 	.short	0x0100
        /*0282*/ 	.byte	0x08
	.zero		1


	//   ....[25]....
        /*0284*/ 	.word	0x00000770
        /*0288*/ 	.word	0x000000ff
        /*028c*/ 	.word	0x00000100
        /*0290*/ 	.short	0x0100
        /*0292*/ 	.byte	0x08
	.zero		1


	//   ....[26]....
        /*0294*/ 	.word	0x00000780
        /*0298*/ 	.word	0x000000ff
        /*029c*/ 	.word	0x00000068
        /*02a0*/ 	.short	0x0100
        /*02a2*/ 	.byte	0x08
	.zero		1


	//   ....[27]....
        /*02a4*/ 	.word	0x00000790
        /*02a8*/ 	.word	0x000000ff
        /*02ac*/ 	.word	0x00000108
        /*02b0*/ 	.short	0x0100
        /*02b2*/ 	.byte	0x08
	.zero		1


	//   ....[28]....
        /*02b4*/ 	.word	0x000007a0
        /*02b8*/ 	.word	0x000000ff
        /*02bc*/ 	.word	0x00000070
        /*02c0*/ 	.short	0x0100
        /*02c2*/ 	.byte	0x08
	.zero		1


	//   ....[29]....
        /*02c4*/ 	.word	0x000007b0
        /*02c8*/ 	.word	0x000000ff
        /*02cc*/ 	.word	0x00000110
        /*02d0*/ 	.short	0x0100
        /*02d2*/ 	.byte	0x08
	.zero		1


	//   ....[30]....
        /*02d4*/ 	.word	0x000007c0
        /*02d8*/ 	.word	0x000000ff
        /*02dc*/ 	.word	0x00000078
        /*02e0*/ 	.short	0x0100
        /*02e2*/ 	.byte	0x08
	.zero		1


	//   ....[31]....
        /*02e4*/ 	.word	0x000007d0
        /*02e8*/ 	.word	0x000000ff
        /*02ec*/ 	.word	0x00000118
        /*02f0*/ 	.short	0x0100
        /*02f2*/ 	.byte	0x08
	.zero		1


	//   ....[32]....
        /*02f4*/ 	.word	0x000007e0
        /*02f8*/ 	.word	0x000000ff
        /*02fc*/ 	.word	0x00000080
        /*0300*/ 	.short	0x0100
        /*0302*/ 	.byte	0x08
	.zero		1


	//   ....[33]....
        /*0304*/ 	.word	0x000007f0
        /*0308*/ 	.word	0x000000ff
        /*030c*/ 	.word	0x00000120
        /*0310*/ 	.short	0x0100
        /*0312*/ 	.byte	0x08
	.zero		1


	//   ....[34]....
        /*0314*/ 	.word	0x00000800
        /*0318*/ 	.word	0x000000ff
        /*031c*/ 	.word	0x00000088
        /*0320*/ 	.short	0x0100
        /*0322*/ 	.byte	0x08
	.zero		1


	//   ....[35]....
        /*0324*/ 	.word	0x00000810
        /*0328*/ 	.word	0x000000ff
        /*032c*/ 	.word	0x00000128
        /*0330*/ 	.short	0x0100
        /*0332*/ 	.byte	0x08
	.zero		1


	//   ....[36]....
        /*0334*/ 	.word	0x00000820
        /*0338*/ 	.word	0x000000ff
        /*033c*/ 	.word	0x00000090
        /*0340*/ 	.short	0x0100
        /*0342*/ 	.byte	0x08
	.zero		1


	//   ....[37]....
        /*0344*/ 	.word	0x00000830
        /*0348*/ 	.word	0x000000ff
        /*034c*/ 	.word	0x00000130
        /*0350*/ 	.short	0x0100
        /*0352*/ 	.byte	0x08
	.zero		1


	//   ....[38]....
        /*0354*/ 	.word	0x00000840
        /*0358*/ 	.word	0x000000ff
        /*035c*/ 	.word	0x00000098
        /*0360*/ 	.short	0x0100
        /*0362*/ 	.byte	0x08
	.zero		1


	//   ....[39]....
        /*0364*/ 	.word	0x00000850
        /*0368*/ 	.word	0x000000ff
        /*036c*/ 	.word	0x00000138
        /*0370*/ 	.short	0x0100
        /*0372*/ 	.byte	0x08
	.zero		1


	//   ....[40]....
        /*0374*/ 	.word	0x00000980
        /*0378*/ 	.word	0x000000ff
        /*037c*/ 	.word	0x00000140
        /*0380*/ 	.short	0x0100
        /*0382*/ 	.byte	0x09
	.zero		1


	//   ....[41]....
        /*0384*/ 	.word	0x00000990
        /*0388*/ 	.word	0x000000ff
        /*038c*/ 	.word	0x00000148
        /*0390*/ 	.short	0x0100
        /*0392*/ 	.byte	0x09
	.zero		1


	//   ....[42]....
        /*0394*/ 	.word	0x00000a70
        /*0398*/ 	.word	0x000000ff
        /*039c*/ 	.word	0x00000150
        /*03a0*/ 	.short	0x0100
        /*03a2*/ 	.byte	0x08
	.zero		1


	//   ....[43]....
        /*03a4*/ 	.word	0x00000a80
        /*03a8*/ 	.word	0x000000ff
        /*03ac*/ 	.word	0x00000158
        /*03b0*/ 	.short	0x0100
        /*03b2*/ 	.byte	0x08
	.zero		1


	//   ....[44]....
        /*03b4*/ 	.word	0x00000bb0
        /*03b8*/ 	.word	0x000000ff
        /*03bc*/ 	.word	0x00000160
        /*03c0*/ 	.short	0x0100
        /*03c2*/ 	.byte	0x08
	.zero		1


	//   ....[45]....
        /*03c4*/ 	.word	0x00000bc0
        /*03c8*/ 	.word	0x000000ff
        /*03cc*/ 	.word	0x00000170
        /*03d0*/ 	.short	0x0100
        /*03d2*/ 	.byte	0x08
	.zero		1


	//   ....[46]....
        /*03d4*/ 	.word	0x00000bd0
        /*03d8*/ 	.word	0x000000ff
        /*03dc*/ 	.word	0x00000168
        /*03e0*/ 	.short	0x0100
        /*03e2*/ 	.byte	0x08
	.zero		1


	//   ....[47]....
        /*03e4*/ 	.word	0x00000be0
        /*03e8*/ 	.word	0x000000ff
        /*03ec*/ 	.word	0x00000178
        /*03f0*/ 	.short	0x0100
        /*03f2*/ 	.byte	0x08
	.zero		1


	//   ....[48]....
        /*03f4*/ 	.word	0x00000d00
        /*03f8*/ 	.word	0x000000ff
        /*03fc*/ 	.word	0x00000180
        /*0400*/ 	.short	0x0100
        /*0402*/ 	.byte	0x09
	.zero		1


	//   ....[49]....
        /*0404*/ 	.word	0x00000d10
        /*0408*/ 	.word	0x000000ff
        /*040c*/ 	.word	0x000001a0
        /*0410*/ 	.short	0x0100
        /*0412*/ 	.byte	0x09
	.zero		1


	//   ....[50]....
        /*0414*/ 	.word	0x00000d20
        /*0418*/ 	.word	0x000000ff
        /*041c*/ 	.word	0x00000188
        /*0420*/ 	.short	0x0100
        /*0422*/ 	.byte	0x09
	.zero		1


	//   ....[51]....
        /*0424*/ 	.word	0x00000d30
        /*0428*/ 	.word	0x000000ff
        /*042c*/ 	.word	0x000001a8
        /*0430*/ 	.short	0x0100
        /*0432*/ 	.byte	0x09
	.zero		1


	//   ....[52]....
        /*0434*/ 	.word	0x00000d40
        /*0438*/ 	.word	0x000000ff
        /*043c*/ 	.word	0x00000190
        /*0440*/ 	.short	0x0100
        /*0442*/ 	.byte	0x09
	.zero		1


	//   ....[53]....
        /*0444*/ 	.word	0x00000d50
        /*0448*/ 	.word	0x000000ff
        /*044c*/ 	.word	0x000001b0
        /*0450*/ 	.short	0x0100
        /*0452*/ 	.byte	0x09
	.zero		1


	//   ....[54]....
        /*0454*/ 	.word	0x00000d60
        /*0458*/ 	.word	0x000000ff
        /*045c*/ 	.word	0x00000198
        /*0460*/ 	.short	0x0100
        /*0462*/ 	.byte	0x09
	.zero		1


	//   ....[55]....
        /*0464*/ 	.word	0x00000d70
        /*0468*/ 	.word	0x000000ff
        /*046c*/ 	.word	0x000001b8
        /*0470*/ 	.short	0x0100
        /*0472*/ 	.byte	0x09
	.zero		1


	//   ....[56]....
        /*0474*/ 	.word	0x00000e60
        /*0478*/ 	.word	0x000000ff
        /*047c*/ 	.word	0x000001c0
        /*0480*/ 	.short	0x0100
        /*0482*/ 	.byte	0x08
	.zero		1


	//   ....[57]....
        /*0484*/ 	.word	0x00000e70
        /*0488*/ 	.word	0x000000ff
        /*048c*/ 	.word	0x000001d0
        /*0490*/ 	.short	0x0100
        /*0492*/ 	.byte	0x08
	.zero		1


	//   ....[58]....
        /*0494*/ 	.word	0x00000e80
        /*0498*/ 	.word	0x000000ff
        /*049c*/ 	.word	0x000001c8
        /*04a0*/ 	.short	0x0100
        /*04a2*/ 	.byte	0x08
	.zero		1


	//   ....[59]....
        /*04a4*/ 	.word	0x00000e90
        /*04a8*/ 	.word	0x000000ff
        /*04ac*/ 	.word	0x000001d8
        /*04b0*/ 	.short	0x0100
        /*04b2*/ 	.byte	0x08
	.zero		1


	//   ....[60]....
        /*04b4*/ 	.word	0x00000f80
        /*04b8*/ 	.word	0x000000ff
        /*04bc*/ 	.word	0x000001e0
        /*04c0*/ 	.short	0x0100
        /*04c2*/ 	.byte	0x06
	.zero		1


	//   ....[61]....
        /*04c4*/ 	.word	0x00001970
        /*04c8*/ 	.word	0x00000003
        /*04cc*/ 	.word	0x000001d0
        /*04d0*/ 	.short	0x010a
        /*04d2*/ 	.byte	0xff
	.zero		1


	//   ....[62]....
        /*04d4*/ 	.word	0x000019a0
        /*04d8*/ 	.word	0x00000003
        /*04dc*/ 	.word	0x000001c0
        /*04e0*/ 	.short	0x0101
        /*04e2*/ 	.byte	0xff
	.zero		1


	//   ....[63]....
        /*04e4*/ 	.word	0x00001aa0
        /*04e8*/ 	.word	0x000000ff
        /*04ec*/ 	.word	0x000000a0
        /*04f0*/ 	.short	0x010a
        /*04f2*/ 	.byte	0x08
	.zero		1


	//   ....[64]....
        /*04f4*/ 	.word	0x00001b70
        /*04f8*/ 	.word	0x000000ff
        /*04fc*/ 	.word	0x000000a0
        /*0500*/ 	.short	0x010a
        /*0502*/ 	.byte	0x21
	.zero		1


	//   ....[65]....
        /*0504*/ 	.word	0x00001d20
        /*0508*/ 	.word	0x000000ff
        /*050c*/ 	.word	0x000000a0
        /*0510*/ 	.short	0x010a
        /*0512*/ 	.byte	0x08
	.zero		1


	//   ....[66]....
        /*0514*/ 	.word	0x00001e40
        /*0518*/ 	.word	0x000000ff
        /*051c*/ 	.word	0x00000158
        /*0520*/ 	.short	0x0101
        /*0522*/ 	.byte	0x04
	.zero		1


	//   ....[67]....
        /*0524*/ 	.word	0x00001e50
        /*0528*/ 	.word	0x000000ff
        /*052c*/ 	.word	0x000000a0
        /*0530*/ 	.short	0x010a
        /*0532*/ 	.byte	0x08
	.zero		1


	//   ....[68]....
        /*0534*/ 	.word	0x00001ed0
        /*0538*/ 	.word	0x000000ff
        /*053c*/ 	.word	0x000000a0
        /*0540*/ 	.short	0x010a
        /*0542*/ 	.byte	0x11
	.zero		1


	//   ....[69]....
        /*0544*/ 	.word	0x00002060
        /*0548*/ 	.word	0x000000ff
        /*054c*/ 	.word	0x000000a0
        /*0550*/ 	.short	0x010a
        /*0552*/ 	.byte	0x08
	.zero		1


	//   ....[70]....
        /*0554*/ 	.word	0x000021b0
        /*0558*/ 	.word	0x00000002
        /*055c*/ 	.word	0x00000160
        /*0560*/ 	.short	0x010a
        /*0562*/ 	.byte	0xff
	.zero		1


	//   ....[71]....
        /*0564*/ 	.word	0x00002270
        /*0568*/ 	.word	0x00000002
        /*056c*/ 	.word	0x00000000
        /*0570*/ 	.short	0x0101
        /*0572*/ 	.byte	0xff
	.zero		1


	//   ....[72]....
        /*0574*/ 	.word	0x000027d0
        /*0578*/ 	.word	0x000000ff
        /*057c*/ 	.word	0x00000000
        /*0580*/ 	.short	0x010a
        /*0582*/ 	.byte	0x05
	.zero		1


	//   ....[73]....
        /*0584*/ 	.word	0x00002860
        /*0588*/ 	.word	0x000000ff
        /*058c*/ 	.word	0x00000000
        /*0590*/ 	.short	0x010a
        /*0592*/ 	.byte	0x05
	.zero		1


	//   ....[74]....
        /*0594*/ 	.word	0x000028f0
        /*0598*/ 	.word	0x000000ff
        /*059c*/ 	.word	0x00000000
        /*05a0*/ 	.short	0x010a
        /*05a2*/ 	.byte	0x05
	.zero		1


	//   ....[75]....
        /*05a4*/ 	.word	0x00002980
        /*05a8*/ 	.word	0x000000ff
        /*05ac*/ 	.word	0x00000000
        /*05b0*/ 	.short	0x010a
        /*05b2*/ 	.byte	0x05
	.zero		1


	//   ....[76]....
        /*05b4*/ 	.word	0x00002a10
        /*05b8*/ 	.word	0x000000ff
        /*05bc*/ 	.word	0x00000000
        /*05c0*/ 	.short	0x010a
        /*05c2*/ 	.byte	0x05
	.zero		1


	//   ....[77]....
        /*05c4*/ 	.word	0x00002aa0
        /*05c8*/ 	.word	0x000000ff
        /*05cc*/ 	.word	0x00000000
        /*05d0*/ 	.short	0x010a
        /*05d2*/ 	.byte	0x05
	.zero		1


	//   ....[78]....
        /*05d4*/ 	.word	0x00002b30
        /*05d8*/ 	.word	0x000000ff
        /*05dc*/ 	.word	0x00000000
        /*05e0*/ 	.short	0x010a
        /*05e2*/ 	.byte	0x05
	.zero		1


	//   ....[79]....
        /*05e4*/ 	.word	0x00002bc0
        /*05e8*/ 	.word	0x000000ff
        /*05ec*/ 	.word	0x00000000
        /*05f0*/ 	.short	0x010a
        /*05f2*/ 	.byte	0x05
	.zero		1


	//   ....[80]....
        /*05f4*/ 	.word	0x00002c50
        /*05f8*/ 	.word	0x000000ff
        /*05fc*/ 	.word	0x00000000
        /*0600*/ 	.short	0x010a
        /*0602*/ 	.byte	0x05
	.zero		1


	//   ....[81]....
        /*0604*/ 	.word	0x00002ce0
        /*0608*/ 	.word	0x000000ff
        /*060c*/ 	.word	0x00000000
        /*0610*/ 	.short	0x010a
        /*0612*/ 	.byte	0x05
	.zero		1


	//   ....[82]....
        /*0614*/ 	.word	0x00002d70
        /*0618*/ 	.word	0x000000ff
        /*061c*/ 	.word	0x00000000
        /*0620*/ 	.short	0x010a
        /*0622*/ 	.byte	0x05
	.zero		1


	//   ....[83]....
        /*0624*/ 	.word	0x00002e00
        /*0628*/ 	.word	0x000000ff
        /*062c*/ 	.word	0x00000000
        /*0630*/ 	.short	0x010a
        /*0632*/ 	.byte	0x05
	.zero		1


	//   ....[84]....
        /*0634*/ 	.word	0x00002e90
        /*0638*/ 	.word	0x000000ff
        /*063c*/ 	.word	0x00000000
        /*0640*/ 	.short	0x010a
        /*0642*/ 	.byte	0x05
	.zero		1


	//   ....[85]....
        /*0644*/ 	.word	0x00002f20
        /*0648*/ 	.word	0x000000ff
        /*064c*/ 	.word	0x00000000
        /*0650*/ 	.short	0x010a
        /*0652*/ 	.byte	0x05
	.zero		1


	//   ....[86]....
        /*0654*/ 	.word	0x00002fb0
        /*0658*/ 	.word	0x000000ff
        /*065c*/ 	.word	0x00000000
        /*0660*/ 	.short	0x010a
        /*0662*/ 	.byte	0x05
	.zero		1


	//   ....[87]....
        /*0664*/ 	.word	0x00003040
        /*0668*/ 	.word	0x000000ff
        /*066c*/ 	.word	0x00000000
        /*0670*/ 	.short	0x010a
        /*0672*/ 	.byte	0x05
	.zero		1


	//   ....[88]....
        /*0674*/ 	.word	0x000030d0
        /*0678*/ 	.word	0x000000ff
        /*067c*/ 	.word	0x00000000
        /*0680*/ 	.short	0x010a
        /*0682*/ 	.byte	0x05
	.zero		1


	//   ....[89]....
        /*0684*/ 	.word	0x00003160
        /*0688*/ 	.word	0x000000ff
        /*068c*/ 	.word	0x00000000
        /*0690*/ 	.short	0x010a
        /*0692*/ 	.byte	0x05
	.zero		1


	//   ....[90]....
        /*0694*/ 	.word	0x000031f0
        /*0698*/ 	.word	0x000000ff
        /*069c*/ 	.word	0x00000000
        /*06a0*/ 	.short	0x010a
        /*06a2*/ 	.byte	0x05
	.zero		1


	//   ....[91]....
        /*06a4*/ 	.word	0x00003290
        /*06a8*/ 	.word	0x00000000
        /*06ac*/ 	.word	0x00000000
        /*06b0*/ 	.short	0x010a
        /*06b2*/ 	.byte	0xff
	.zero		1


	//   ....[92]....
        /*06b4*/ 	.word	0x000033c0
        /*06b8*/ 	.word	0x00000000
        /*06bc*/ 	.word	0x000001c0
        /*06c0*/ 	.short	0x010a
        /*06c2*/ 	.byte	0xff
	.zero		1


	//   ....[93]....
        /*06c4*/ 	.word	0x00003430
        /*06c8*/ 	.word	0x00000004
        /*06cc*/ 	.word	0x00000000
        /*06d0*/ 	.short	0x0101
        /*06d2*/ 	.byte	0xff
	.zero		1


	//   ....[94]....
        /*06d4*/ 	.word	0x00003450
        /*06d8*/ 	.word	0x000000ff
        /*06dc*/ 	.word	0x00000170
        /*06e0*/ 	.short	0x010a
        /*06e2*/ 	.byte	0x05
	.zero		1


	//   ....[95]....
        /*06e4*/ 	.word	0x00003570
        /*06e8*/ 	.word	0x00000000
        /*06ec*/ 	.word	0x00000160
        /*06f0*/ 	.short	0x010a
        /*06f2*/ 	.byte	0xff
	.zero		1


	//   ....[96]....
        /*06f4*/ 	.word	0x00003670
        /*06f8*/ 	.word	0x00000000
        /*06fc*/ 	.word	0x00000000
        /*0700*/ 	.short	0x0101
        /*0702*/ 	.byte	0xff
	.zero		1


	//   ....[97]....
        /*0704*/ 	.word	0x00003700
        /*0708*/ 	.word	0x000000ff
        /*070c*/ 	.word	0x00000170
        /*0710*/ 	.short	0x0106
        /*0712*/ 	.byte	0x05
	.zero		1


	//   ....[98]....
        /*0714*/ 	.word	0x00003720
        /*0718*/ 	.word	0x000000ff
        /*071c*/ 	.word	0x00000170
        /*0720*/ 	.short	0x010a
        /*0722*/ 	.byte	0x05
	.zero		1


	//   ....[99]....
        /*0724*/ 	.word	0x000037b0
        /*0728*/ 	.word	0x000000ff
        /*072c*/ 	.word	0x00000170
        /*0730*/ 	.short	0x0106
        /*0732*/ 	.byte	0x04
	.zero		1


	//   ....[100]....
        /*0734*/ 	.word	0x000037f0
        /*0738*/ 	.word	0x00000000
        /*073c*/ 	.word	0x00000170
        /*0740*/ 	.short	0x010a
        /*0742*/ 	.byte	0xff
	.zero		1


	//   ....[101]....
        /*0744*/ 	.word	0x00003a30
        /*0748*/ 	.word	0x000000ff
        /*074c*/ 	.word	0x00000008
        /*0750*/ 	.short	0x010a
        /*0752*/ 	.byte	0x06
	.zero		1


	//   ....[102]....
        /*0754*/ 	.word	0x00003a50
        /*0758*/ 	.word	0x000000ff
        /*075c*/ 	.word	0x00000008
        /*0760*/ 	.short	0x010a
        /*0762*/ 	.byte	0x06
	.zero		1


	//   ....[103]....
        /*0764*/ 	.word	0x00003be0
        /*0768*/ 	.word	0x000000ff
        /*076c*/ 	.word	0x00000008
        /*0770*/ 	.short	0x010a
        /*0772*/ 	.byte	0x06
	.zero		1


	//   ....[104]....
        /*0774*/ 	.word	0x00003c00
        /*0778*/ 	.word	0x000000ff
        /*077c*/ 	.word	0x00000008
        /*0780*/ 	.short	0x010a
        /*0782*/ 	.byte	0x06
	.zero		1


	//   ....[105]....
        /*0784*/ 	.word	0x00003cc0
        /*0788*/ 	.word	0x000000ff
        /*078c*/ 	.word	0x00000000
        /*0790*/ 	.short	0x0101
        /*0792*/ 	.byte	0x07
	.zero		1


	//   ....[106]....
        /*0794*/ 	.word	0x00003fc0
        /*0798*/ 	.word	0x00000000
        /*079c*/ 	.word	0x00000160
        /*07a0*/ 	.short	0x010a
        /*07a2*/ 	.byte	0xff
	.zero		1


	//   ....[107]....
        /*07a4*/ 	.word	0x00004080
        /*07a8*/ 	.word	0x00000000
        /*07ac*/ 	.word	0x00000000
        /*07b0*/ 	.short	0x0101
        /*07b2*/ 	.byte	0xff
	.zero		1


	//   ....[108]....
        /*07b4*/ 	.word	0x00004140
        /*07b8*/ 	.word	0x000000ff
        /*07bc*/ 	.word	0x00000000
        /*07c0*/ 	.short	0x010a
        /*07c2*/ 	.byte	0x06
	.zero		1


	//   ....[109]....
        /*07c4*/ 	.word	0x00004150
        /*07c8*/ 	.word	0x000000ff
        /*07cc*/ 	.word	0x000001a0
        /*07d0*/ 	.short	0x010a
        /*07d2*/ 	.byte	0x0a
	.zero		1


	//   ....[110]....
        /*07d4*/ 	.word	0x00004200
        /*07d8*/ 	.word	0x000000ff
        /*07dc*/ 	.word	0x00000000
        /*07e0*/ 	.short	0x010a
        /*07e2*/ 	.byte	0x09
	.zero		1


	//   ....[111]....
        /*07e4*/ 	.word	0x00004340
        /*07e8*/ 	.word	0x000000ff
        /*07ec*/ 	.word	0x00000000
        /*07f0*/ 	.short	0x010a
        /*07f2*/ 	.byte	0x06
	.zero		1


	//   ....[112]....
        /*07f4*/ 	.word	0x00004590
        /*07f8*/ 	.word	0x000000ff
        /*07fc*/ 	.word	0x00000000
        /*0800*/ 	.short	0x010a
        /*0802*/ 	.byte	0x07
	.zero		1


	//   ....[113]....
        /*0804*/ 	.word	0x00004620
        /*0808*/ 	.word	0x000000ff
        /*080c*/ 	.word	0x00000000
        /*0810*/ 	.short	0x010a
        /*0812*/ 	.byte	0x07
	.zero		1


	//   ....[114]....
        /*0814*/ 	.word	0x000046b0
        /*0818*/ 	.word	0x000000ff
        /*081c*/ 	.word	0x00000000
        /*0820*/ 	.short	0x010a
        /*0822*/ 	.byte	0x07
	.zero		1


	//   ....[115]....
        /*0824*/ 	.word	0x00004750
        /*0828*/ 	.word	0x00000000
        /*082c*/ 	.word	0x00000000
        /*0830*/ 	.short	0x010a
        /*0832*/ 	.byte	0xff
	.zero		1


	//   ....[116]....
        /*0834*/ 	.word	0x00004790
        /*0838*/ 	.word	0x00000000
        /*083c*/ 	.word	0x00000000
        /*0840*/ 	.short	0x010a
        /*0842*/ 	.byte	0xff
	.zero		1


	//   ....[117]....
        /*0844*/ 	.word	0x00004800
        /*0848*/ 	.word	0x000000ff
        /*084c*/ 	.word	0x00000000
        /*0850*/ 	.short	0x0101
        /*0852*/ 	.byte	0x05
	.zero		1


	//   ....[118]....
        /*0854*/ 	.word	0x00004840
        /*0858*/ 	.word	0x000000ff
        /*085c*/ 	.word	0x000001e0
        /*0860*/ 	.short	0x010a
        /*0862*/ 	.byte	0x08
	.zero		1


	//   ....[119]....
        /*0864*/ 	.word	0x00004890
        /*0868*/ 	.word	0x000000ff
        /*086c*/ 	.word	0x00000000
        /*0870*/ 	.short	0x0101
        /*0872*/ 	.byte	0x05
	.zero		1


	//   ....[120]....
        /*0874*/ 	.word	0x00004ca0
        /*0878*/ 	.word	0x00000000
        /*087c*/ 	.word	0x00000160
        /*0880*/ 	.short	0x010a
        /*0882*/ 	.byte	0xff
	.zero		1


	//   ....[121]....
        /*0884*/ 	.word	0x00004d90
        /*0888*/ 	.word	0x00000000
        /*088c*/ 	.word	0x00000000
        /*0890*/ 	.short	0x0101
        /*0892*/ 	.byte	0xff
	.zero		1


	//   ....[122]....
        /*0894*/ 	.word	0x000050b0
        /*0898*/ 	.word	0x000000ff
        /*089c*/ 	.word	0x00000158
        /*08a0*/ 	.short	0x010a
        /*08a2*/ 	.byte	0x06
	.zero		1


	//   ....[123]....
        /*08a4*/ 	.word	0x00005230
        /*08a8*/ 	.word	0x000000ff
        /*08ac*/ 	.word	0x00000148
        /*08b0*/ 	.short	0x010a
        /*08b2*/ 	.byte	0x06
	.zero		1


	//   ....[124]....
        /*08b4*/ 	.word	0x00005560
        /*08b8*/ 	.word	0x000000ff
        /*08bc*/ 	.word	0x00000140
        /*08c0*/ 	.short	0x010b
        /*08c2*/ 	.byte	0x06
	.zero		1


	//   ....[125]....
        /*08c4*/ 	.word	0x00005580
        /*08c8*/ 	.word	0x000000ff
        /*08cc*/ 	.word	0x00000000
        /*08d0*/ 	.short	0x0101
        /*08d2*/ 	.byte	0x25
	.zero		1


	//   ....[126]....
        /*08d4*/ 	.word	0x000055c0
        /*08d8*/ 	.word	0x00000000
        /*08dc*/ 	.word	0x00000148
        /*08e0*/ 	.short	0x010a
        /*08e2*/ 	.byte	0xff
	.zero		1


	//   ....[127]....
        /*08e4*/ 	.word	0x000058f0
        /*08e8*/ 	.word	0x00000000
        /*08ec*/ 	.word	0x00000160
        /*08f0*/ 	.short	0x010a
        /*08f2*/ 	.byte	0xff
	.zero		1


	//   ....[128]....
        /*08f4*/ 	.word	0x00005a00
        /*08f8*/ 	.word	0x00000000
        /*08fc*/ 	.word	0x00000000
        /*0900*/ 	.short	0x0101
        /*0902*/ 	.byte	0xff
	.zero		1


	//   ....[129]....
        /*0904*/ 	.word	0x00006340
        /*0908*/ 	.word	0x000000ff
        /*090c*/ 	.word	0x00000140
        /*0910*/ 	.short	0x010a
        /*0912*/ 	.byte	0x2b
	.zero		1


	//   ....[130]....
        /*0914*/ 	.word	0x000063f0
        /*0918*/ 	.word	0x000000b5
        /*091c*/ 	.word	0x00000180
        /*0920*/ 	.short	0x010a
        /*0922*/ 	.byte	0xff
	.zero		1


	//   ....[131]....
        /*0924*/ 	.word	0x00006580
        /*0928*/ 	.word	0x000000ff
        /*092c*/ 	.word	0x00000140
        /*0930*/ 	.short	0x010a
        /*0932*/ 	.byte	0x2b
	.zero		1


	//   ....[132]....
        /*0934*/ 	.word	0x00006680
        /*0938*/ 	.word	0x000000ff
        /*093c*/ 	.word	0x00000000
        /*0940*/ 	.short	0x0101
        /*0942*/ 	.byte	0x04
	.zero		1


	//   ....[133]....
        /*0944*/ 	.word	0x000066e0
        /*0948*/ 	.word	0x000000b5
        /*094c*/ 	.word	0x00000180
        /*0950*/ 	.short	0x010a
        /*0952*/ 	.byte	0xff
	.zero		1


	//   ....[134]....
        /*0954*/ 	.word	0x00006980
        /*0958*/ 	.word	0x000000b5
        /*095c*/ 	.word	0x00000000
        /*0960*/ 	.short	0x0101
        /*0962*/ 	.byte	0xff
	.zero		1


	//   ....[135]....
        /*0964*/ 	.word	0x00007b40
        /*0968*/ 	.word	0x00000003
        /*096c*/ 	.word	0x000001d0
        /*0970*/ 	.short	0x010a
        /*0972*/ 	.byte	0xff
	.zero		1


	//   ....[136]....
        /*0974*/ 	.word	0x00007ba0
        /*0978*/ 	.word	0x00000002
        /*097c*/ 	.word	0x000000a0
        /*0980*/ 	.short	0x010a
        /*0982*/ 	.byte	0xff
	.zero		1


	//   ....[137]....
        /*0984*/ 	.word	0x00007c00
        /*0988*/ 	.word	0x00000002
        /*098c*/ 	.word	0x000000a0
        /*0990*/ 	.short	0x010a
        /*0992*/ 	.byte	0xff
	.zero		1


	//   ....[138]....
        /*0994*/ 	.word	0x00007c50
        /*0998*/ 	.word	0x00000002
        /*099c*/ 	.word	0x00000160
        /*09a0*/ 	.short	0x010a
        /*09a2*/ 	.byte	0xff
	.zero		1


	//   ....[139]....
        /*09a4*/ 	.word	0x00007cb0
        /*09a8*/ 	.word	0x00000000
        /*09ac*/ 	.word	0x00000000
        /*09b0*/ 	.short	0x010a
        /*09b2*/ 	.byte	0xff
	.zero		1


	//   ....[140]....
        /*09b4*/ 	.word	0x00007d10
        /*09b8*/ 	.word	0x00000000
        /*09bc*/ 	.word	0x00000000
        /*09c0*/ 	.short	0x010a
        /*09c2*/ 	.byte	0xff
	.zero		1


	//   ....[141]....
        /*09c4*/ 	.word	0x00007d70
        /*09c8*/ 	.word	0x00000000
        /*09cc*/ 	.word	0x00000000
        /*09d0*/ 	.short	0x010a
        /*09d2*/ 	.byte	0xff
	.zero		1


	//   ....[142]....
        /*09d4*/ 	.word	0x00007dd0
        /*09d8*/ 	.word	0x00000000
        /*09dc*/ 	.word	0x00000000
        /*09e0*/ 	.short	0x010a
        /*09e2*/ 	.byte	0xff
	.zero		1


	//   ....[143]....
        /*09e4*/ 	.word	0x00007e30
        /*09e8*/ 	.word	0x00000000
        /*09ec*/ 	.word	0x00000000
        /*09f0*/ 	.short	0x010a
        /*09f2*/ 	.byte	0xff
	.zero		1


	//   ....[144]....
        /*09f4*/ 	.word	0x00007e90
        /*09f8*/ 	.word	0x00000000
        /*09fc*/ 	.word	0x00000000
        /*0a00*/ 	.short	0x010a
        /*0a02*/ 	.byte	0xff
	.zero		1


	//   ....[145]....
        /*0a04*/ 	.word	0x00007ef0
        /*0a08*/ 	.word	0x00000000
        /*0a0c*/ 	.word	0x00000000
        /*0a10*/ 	.short	0x010a
        /*0a12*/ 	.byte	0xff
	.zero		1


	//   ....[146]....
        /*0a14*/ 	.word	0x00007f50
        /*0a18*/ 	.word	0x00000000
        /*0a1c*/ 	.word	0x00000000
        /*0a20*/ 	.short	0x010a
        /*0a22*/ 	.byte	0xff
	.zero		1


	//   ....[147]....
        /*0a24*/ 	.word	0x00007fb0
        /*0a28*/ 	.word	0x00000000
        /*0a2c*/ 	.word	0x00000000
        /*0a30*/ 	.short	0x010a
        /*0a32*/ 	.byte	0xff
	.zero		1


	//   ....[148]....
        /*0a34*/ 	.word	0x00008010
        /*0a38*/ 	.word	0x00000000
        /*0a3c*/ 	.word	0x00000000
        /*0a40*/ 	.short	0x010a
        /*0a42*/ 	.byte	0xff
	.zero		1


	//   ....[149]....
        /*0a44*/ 	.word	0x00008070
        /*0a48*/ 	.word	0x00000000
        /*0a4c*/ 	.word	0x00000000
        /*0a50*/ 	.short	0x010a
        /*0a52*/ 	.byte	0xff
	.zero		1


	//   ....[150]....
        /*0a54*/ 	.word	0x000080d0
        /*0a58*/ 	.word	0x00000000
        /*0a5c*/ 	.word	0x00000000
        /*0a60*/ 	.short	0x010a
        /*0a62*/ 	.byte	0xff
	.zero		1


	//   ....[151]....
        /*0a64*/ 	.word	0x00008130
        /*0a68*/ 	.word	0x00000000
        /*0a6c*/ 	.word	0x00000000
        /*0a70*/ 	.short	0x010a
        /*0a72*/ 	.byte	0xff
	.zero		1


	//   ....[152]....
        /*0a74*/ 	.word	0x00008190
        /*0a78*/ 	.word	0x00000000
        /*0a7c*/ 	.word	0x00000000
        /*0a80*/ 	.short	0x010a
        /*0a82*/ 	.byte	0xff
	.zero		1


	//   ....[153]....
        /*0a84*/ 	.word	0x000081f0
        /*0a88*/ 	.word	0x00000000
        /*0a8c*/ 	.word	0x00000000
        /*0a90*/ 	.short	0x010a
        /*0a92*/ 	.byte	0xff
	.zero		1


	//   ....[154]....
        /*0a94*/ 	.word	0x00008250
        /*0a98*/ 	.word	0x00000000
        /*0a9c*/ 	.word	0x00000000
        /*0aa0*/ 	.short	0x010a
        /*0aa2*/ 	.byte	0xff
	.zero		1


	//   ....[155]....
        /*0aa4*/ 	.word	0x000082b0
        /*0aa8*/ 	.word	0x00000000
        /*0aac*/ 	.word	0x00000000
        /*0ab0*/ 	.short	0x010a
        /*0ab2*/ 	.byte	0xff
	.zero		1


	//   ....[156]....
        /*0ab4*/ 	.word	0x00008310
        /*0ab8*/ 	.word	0x00000000
        /*0abc*/ 	.word	0x00000000
        /*0ac0*/ 	.short	0x010a
        /*0ac2*/ 	.byte	0xff
	.zero		1


	//   ....[157]....
        /*0ac4*/ 	.word	0x00008370
        /*0ac8*/ 	.word	0x00000000
        /*0acc*/ 	.word	0x00000000
        /*0ad0*/ 	.short	0x010a
        /*0ad2*/ 	.byte	0xff
	.zero		1


	//   ....[158]....
        /*0ad4*/ 	.word	0x000083c0
        /*0ad8*/ 	.word	0x00000000
        /*0adc*/ 	.word	0x000001c0
        /*0ae0*/ 	.short	0x010a
        /*0ae2*/ 	.byte	0xff
	.zero		1


	//   ....[159]....
        /*0ae4*/ 	.word	0x00008420
        /*0ae8*/ 	.word	0x00000000
        /*0aec*/ 	.word	0x00000170
        /*0af0*/ 	.short	0x010a
        /*0af2*/ 	.byte	0xff
	.zero		1


	//   ....[160]....
        /*0af4*/ 	.word	0x00008470
        /*0af8*/ 	.word	0x00000000
        /*0afc*/ 	.word	0x00000160
        /*0b00*/ 	.short	0x010a
        /*0b02*/ 	.byte	0xff
	.zero		1


	//   ....[161]....
        /*0b04*/ 	.word	0x000084d0
        /*0b08*/ 	.word	0x00000000
        /*0b0c*/ 	.word	0x00000170
        /*0b10*/ 	.short	0x010a
        /*0b12*/ 	.byte	0xff
	.zero		1


	//   ....[162]....
        /*0b14*/ 	.word	0x00008530
        /*0b18*/ 	.word	0x00000004
        /*0b1c*/ 	.word	0x00000008
        /*0b20*/ 	.short	0x010a
        /*0b22*/ 	.byte	0xff
	.zero		1


	//   ....[163]....
        /*0b24*/ 	.word	0x00008610
        /*0b28*/ 	.word	0x00000002
        /*0b2c*/ 	.word	0x00000008
        /*0b30*/ 	.short	0x010a
        /*0b32*/ 	.byte	0xff
	.zero		1


	//   ....[164]....
        /*0b34*/ 	.word	0x00008660
        /*0b38*/ 	.word	0x00000000
        /*0b3c*/ 	.word	0x00000160
        /*0b40*/ 	.short	0x010a
        /*0b42*/ 	.byte	0xff
	.zero		1


	//   ....[165]....
        /*0b44*/ 	.word	0x000086c0
        /*0b48*/ 	.word	0x00000000
        /*0b4c*/ 	.word	0x000001a0
        /*0b50*/ 	.short	0x010a
        /*0b52*/ 	.byte	0xff
	.zero		1


	//   ....[166]....
        /*0b54*/ 	.word	0x00008720
        /*0b58*/ 	.word	0x00000000
        /*0b5c*/ 	.word	0x00000000
        /*0b60*/ 	.short	0x010a
        /*0b62*/ 	.byte	0xff
	.zero		1


	//   ....[167]....
        /*0b64*/ 	.word	0x00008780
        /*0b68*/ 	.word	0x00000000
        /*0b6c*/ 	.word	0x00000000
        /*0b70*/ 	.short	0x010a
        /*0b72*/ 	.byte	0xff
	.zero		1


	//   ....[168]....
        /*0b74*/ 	.word	0x000087e0
        /*0b78*/ 	.word	0x00000000
        /*0b7c*/ 	.word	0x00000000
        /*0b80*/ 	.short	0x010a
        /*0b82*/ 	.byte	0xff
	.zero		1


	//   ....[169]....
        /*0b84*/ 	.word	0x00008840
        /*0b88*/ 	.word	0x00000000
        /*0b8c*/ 	.word	0x00000000
        /*0b90*/ 	.short	0x010a
        /*0b92*/ 	.byte	0xff
	.zero		1


	//   ....[170]....
        /*0b94*/ 	.word	0x000088a0
        /*0b98*/ 	.word	0x00000000
        /*0b9c*/ 	.word	0x000001e0
        /*0ba0*/ 	.short	0x010a
        /*0ba2*/ 	.byte	0xff
	.zero		1


	//   ....[171]....
        /*0ba4*/ 	.word	0x000088f0
        /*0ba8*/ 	.word	0x00000000
        /*0bac*/ 	.word	0x00000160
        /*0bb0*/ 	.short	0x010a
        /*0bb2*/ 	.byte	0xff
	.zero		1


	//   ....[172]....
        /*0bb4*/ 	.word	0x00008950
        /*0bb8*/ 	.word	0x00000000
        /*0bbc*/ 	.word	0x00000158
        /*0bc0*/ 	.short	0x010a
        /*0bc2*/ 	.byte	0xff
	.zero		1


	//   ....[173]....
        /*0bc4*/ 	.word	0x000089b0
        /*0bc8*/ 	.word	0x00000003
        /*0bcc*/ 	.word	0x00000148
        /*0bd0*/ 	.short	0x010a
        /*0bd2*/ 	.byte	0xff
	.zero		1


	//   ....[174]....
        /*0bd4*/ 	.word	0x00008a00
        /*0bd8*/ 	.word	0x00000000
        /*0bdc*/ 	.word	0x00000160
        /*0be0*/ 	.short	0x010a
        /*0be2*/ 	.byte	0xff
	.zero		1


	//   ....[175]....
        /*0be4*/ 	.word	0x00008a60
        /*0be8*/ 	.word	0x00000000
        /*0bec*/ 	.word	0x00000140
        /*0bf0*/ 	.short	0x010a
        /*0bf2*/ 	.byte	0xff
	.zero		1


	//   ....[176]....
        /*0bf4*/ 	.word	0x00008ab0
        /*0bf8*/ 	.word	0x000000b5
        /*0bfc*/ 	.word	0x00000180
        /*0c00*/ 	.short	0x010a
        /*0c02*/ 	.byte	0xff
	.zero		1


	//----- nvinfo : EIATTR_NUM_MBARRIERS
	.align		4
.L_47:
        /*0c04*/ 	.byte	0x03, 0x38
        /*0c06*/ 	.short	0x003d


	//----- nvinfo : EIATTR_EXIT_INSTR_OFFSETS
	.align		4
        /*0c08*/ 	.byte	0x04, 0x1c
        /*0c0a*/ 	.short	(.L_49 - .L_48)


	//   ....[0]....
.L_48:
        /*0c0c*/ 	.word	0x000032c0


	//   ....[1]....
        /*0c10*/ 	.word	0x000037c0


	//   ....[2]....
        /*0c14*/ 	.word	0x00003820


	//   ....[3]....
        /*0c18*/ 	.word	0x00004ac0


	//   ....[4]....
        /*0c1c*/ 	.word	0x000055f0


	//   ....[5]....
        /*0c20*/ 	.word	0x00005630


	//   ....[6]....
        /*0c24*/ 	.word	0x00007b30


	//----- nvinfo : EIATTR_MAX_THREADS
	.align		4
.L_49:
        /*0c28*/ 	.byte	0x04, 0x05
        /*0c2a*/ 	.short	(.L_51 - .L_50)
.L_50:
        /*0c2c*/ 	.word	0x00000100
        /*0c30*/ 	.word	0x00000001
        /*0c34*/ 	.word	0x00000001


	//----- nvinfo : EIATTR_CRS_STACK_SIZE
	.align		4
.L_51:
        /*0c38*/ 	.byte	0x04, 0x1e
        /*0c3a*/ 	.short	(.L_53 - .L_52)
.L_52:
        /*0c3c*/ 	.word	0x00000000


	//----- nvinfo : EIATTR_CBANK_PARAM_SIZE
	.align		4
.L_53:
        /*0c40*/ 	.byte	0x03, 0x19
        /*0c42*/ 	.short	0x0800


	//----- nvinfo : EIATTR_PARAM_CBANK
	.align		4
        /*0c44*/ 	.byte	0x04, 0x0a
        /*0c46*/ 	.short	(.L_55 - .L_54)
	.align		4
.L_54:
        /*0c48*/ 	.word	index@(.nv.constant0._ZN7cutlass13device_kernelINS_4gemm6kernel13GemmUniversalIN4cute5tupleIJiiiiEEENS1_10collective13CollectiveMmaINS1_35MainloopSm100TmaUmmaWarpSpecializedILi20ELi2ELi4ENS5_IJNS4_1CILi2EEENSA_ILi1EEESC_EEEEENS5_IJNSA_ILi256EEENSA_ILi64EEESG_EEENS_12float_e4m3_tENS5_IJlSC_lEEESI_SJ_NS4_8TiledMMAINS4_8MMA_AtomIJNS4_10MMA_TraitsINS4_25SM100_MMA_F8F6F4_2x1SM_SSEJSI_SI_fSF_SG_NS4_17integral_constantINS4_4UMMA5MajorELSQ_0EEESR_NSO_INSP_7ScaleInELSS_0EEEST_EEEEEENS4_6LayoutINS5_IJSC_SC_SC_EEENS5_IJNSA_ILi0EEESY_SY_EEEEENS5_IJNS4_10UnderscoreES11_S11_EEEEENS4_18SM100_TMA_2SM_LOADENS4_14ComposedLayoutINS4_7SwizzleILi2ELi4ELi3EEENS4_18smem_ptr_flag_bitsILi8EEENSW_INS5_IJNSA_ILi8EEESG_EEENS5_IJSG_SC_EEEEEEEvNS4_8identityES14_S1E_vS1F_EENS_8epilogue10collective18CollectiveEpilogueINS1H_23Sm100TmaWarpSpecializedILi1ELi1ELi64ELb0ELb0EEEJNS5_IJNSA_ILi128EEESG_SG_EEENS5_IJNSW_IS1M_SC_EENSW_ISG_SC_EEEEESI_SJ_SI_SJ_NS1H_6fusion15FusionCallbacksIS1L_NS1R_13LinCombEltActINS1H_6thread4ReLuESI_fSI_fLNS_15FloatRoundStyleE2EEES1N_S1Q_JEEENS4_5SM1004TMEM4LOAD26SM100_TMEM_LOAD_32dp32b64xENS4_13SM90_TMA_LOADES1E_NS4_39AutoVectorizingCopyWithAssumedAlignmentILi128EEENS4_14SM90_TMA_STOREES1E_S25_S25_EEEvvEEEEvNT_6ParamsE)
        /*0c4c*/ 	.short	0x0380
        /*0c4e*/ 	.short	0x0800


	//----- nvinfo : EIATTR_SW_WAR
	.align		4
.L_55:
        /*0c50*/ 	.byte	0x04, 0x36
        /*0c52*/ 	.short	(.L_57 - .L_56)
.L_56:
        /*0c54*/ 	.word	0x00000008
.L_57:


//--------------------- .nv.callgraph             --------------------------
	.section	.nv.callgraph,"",@"SHT_CUDA_CALLGRAPH"
	.align	4
	.sectionentsize	8
	.align		4
        /*0000*/ 	.word	0x00000000
	.align		4
        /*0004*/ 	.word	0xffffffff
	.align		4
        /*0008*/ 	.word	index@(_ZN7cutlass13device_kernelINS_4gemm6kernel13GemmUniversalIN4cute5tupleIJiiiiEEENS1_10collective13CollectiveMmaINS1_35MainloopSm100TmaUmmaWarpSpecializedILi20ELi2ELi4ENS5_IJNS4_1CILi2EEENSA_ILi1EEESC_EEEEENS5_IJNSA_ILi256EEENSA_ILi64EEESG_EEENS_12float_e4m3_tENS5_IJlSC_lEEESI_SJ_NS4_8TiledMMAINS4_8MMA_AtomIJNS4_10MMA_TraitsINS4_25SM100_MMA_F8F6F4_2x1SM_SSEJSI_SI_fSF_SG_NS4_17integral_constantINS4_4UMMA5MajorELSQ_0EEESR_NSO_INSP_7ScaleInELSS_0EEEST_EEEEEENS4_6LayoutINS5_IJSC_SC_SC_EEENS5_IJNSA_ILi0EEESY_SY_EEEEENS5_IJNS4_10UnderscoreES11_S11_EEEEENS4_18SM100_TMA_2SM_LOADENS4_14ComposedLayoutINS4_7SwizzleILi2ELi4ELi3EEENS4_18smem_ptr_flag_bitsILi8EEENSW_INS5_IJNSA_ILi8EEESG_EEENS5_IJSG_SC_EEEEEEEvNS4_8identityES14_S1E_vS1F_EENS_8epilogue10collective18CollectiveEpilogueINS1H_23Sm100TmaWarpSpecializedILi1ELi1ELi64ELb0ELb0EEEJNS5_IJNSA_ILi128EEESG_SG_EEENS5_IJNSW_IS1M_SC_EENSW_ISG_SC_EEEEESI_SJ_SI_SJ_NS1H_6fusion15FusionCallbacksIS1L_NS1R_13LinCombEltActINS1H_6thread4ReLuESI_fSI_fLNS_15FloatRoundStyleE2EEES1N_S1Q_JEEENS4_5SM1004TMEM4LOAD26SM100_TMEM_LOAD_32dp32b64xENS4_13SM90_TMA_LOADES1E_NS4_39AutoVectorizingCopyWithAssumedAlignmentILi128EEENS4_14SM90_TMA_STOREES1E_S25_S25_EEEvvEEEEvNT_6ParamsE)
	.align		4
        /*000c*/ 	.word	index@(__assertfail)
	.align		4
        /*0010*/ 	.word	0x00000000
	.align		4
        /*0014*/ 	.word	0xfffffffe
	.align		4
        /*0018*/ 	.word	0x00000000
	.align		4
        /*001c*/ 	.word	0xfffffffd
	.align		4
        /*0020*/ 	.word	0x00000000
	.align		4
        /*0024*/ 	.word	0xfffffffc


//--------------------- .nv.constant4             --------------------------
	.section	.nv.constant4,"a",@progbits
	.align	8
	.align		8
.nv.constant4:
        /*0000*/ 	.dword	__assertfail
	.align		8
        /*0008*/ 	.dword	__unnamed_1
	.align		8
        /*0010*/ 	.dword	__unnamed_2
	.align		8
        /*0018*/ 	.dword	_ZN39_INTERNAL_c4eb2802_4_k_cu_8444dcb8_37924cuda3std3__45__cpo5beginE
	.align		8
        /*0020*/ 	.dword	_ZN39_INTERNAL_c4eb2802_4_k_cu_8444dcb8_37924cuda3std3__45__cpo3endE
	.align		8
        /*0028*/ 	.dword	_ZN39_INTERNAL_c4eb2802_4_k_cu_8444dcb8_37924cuda3std3__45__cpo6cbeginE
	.align		8
        /*0030*/ 	.dword	_ZN39_INTERNAL_c4eb2802_4_k_cu_8444dcb8_37924cuda3std3__45__cpo4cendE
	.align		8
        /*0038*/ 	.dword	_ZN39_INTERNAL_c4eb2802_4_k_cu_8444dcb8_37924cuda3std3__441_GLOBAL__N__c4eb2802_4_k_cu_8444dcb8_37926ignoreE
	.align		8
        /*0040*/ 	.dword	_ZN39_INTERNAL_c4eb2802_4_k_cu_8444dcb8_37924cuda3std3__419piecewise_constructE
	.align		8
        /*0048*/ 	.dword	_ZN39_INTERNAL_c4eb2802_4_k_cu_8444dcb8_37924cuda3std3__48in_placeE
	.align		8
        /*0050*/ 	.dword	_ZN39_INTERNAL_c4eb2802_4_k_cu_8444dcb8_37924cuda3std6ranges3__45__cpo4swapE
	.align		8
        /*0058*/ 	.dword	_ZN39_INTERNAL_c4eb2802_4_k_cu_8444dcb8_37924cuda3std6ranges3__45__cpo9iter_moveE
	.align		8
        /*0060*/ 	.dword	_ZN39_INTERNAL_c4eb2802_4_k_cu_8444dcb8_37924cute7productE
	.align		8
        /*0068*/ 	.dword	_ZN39_INTERNAL_c4eb2802_4_k_cu_8444dcb8_37924cute1_E
	.align		8
        /*0070*/ 	.dword	$str$25
	.align		8
        /*0078*/ 	.dword	$str$26
	.align		8
        /*0080*/ 	.dword	$str$27
	.align		8
        /*0088*/ 	.dword	$str$28


//--------------------- .text._ZN7cutlass13device_kernelINS_4gemm6kernel13GemmUniversalIN4cute5tupleIJiiiiEEENS1_10collective13CollectiveMmaINS1_35MainloopSm100TmaUmmaWarpSpecializedILi20ELi2ELi4ENS5_IJNS4_1CILi2EEENSA_ILi1EEESC_EEEEENS5_IJNSA_ILi256EEENSA_ILi64EEESG_EEENS_12float_e4m3_tENS5_IJlSC_lEEESI_SJ_NS4_8TiledMMAINS4_8MMA_AtomIJNS4_10MMA_TraitsINS4_25SM100_MMA_F8F6F4_2x1SM_SSEJSI_SI_fSF_SG_NS4_17integral_constantINS4_4UMMA5MajorELSQ_0EEESR_NSO_INSP_7ScaleInELSS_0EEEST_EEEEEENS4_6LayoutINS5_IJSC_SC_SC_EEENS5_IJNSA_ILi0EEESY_SY_EEEEENS5_IJNS4_10UnderscoreES11_S11_EEEEENS4_18SM100_TMA_2SM_LOADENS4_14ComposedLayoutINS4_7SwizzleILi2ELi4ELi3EEENS4_18smem_ptr_flag_bitsILi8EEENSW_INS5_IJNSA_ILi8EEESG_EEENS5_IJSG_SC_EEEEEEEvNS4_8identityES14_S1E_vS1F_EENS_8epilogue10collective18CollectiveEpilogueINS1H_23Sm100TmaWarpSpecializedILi1ELi1ELi64ELb0ELb0EEEJNS5_IJNSA_ILi128EEESG_SG_EEENS5_IJNSW_IS1M_SC_EENSW_ISG_SC_EEEEESI_SJ_SI_SJ_NS1H_6fusion15FusionCallbacksIS1L_NS1R_13LinCombEltActINS1H_6thread4ReLuESI_fSI_fLNS_15FloatRoundStyleE2EEES1N_S1Q_JEEENS4_5SM1004TMEM4LOAD26SM100_TMEM_LOAD_32dp32b64xENS4_13SM90_TMA_LOADES1E_NS4_39AutoVectorizingCopyWithAssumedAlignmentILi128EEENS4_14SM90_TMA_STOREES1E_S25_S25_EEEvvEEEEvNT_6ParamsE --------------------------
	.section	.text._ZN7cutlass13device_kernelINS_4gemm6kernel13GemmUniversalIN4cute5tupleIJiiiiEEENS1_10collective13CollectiveMmaINS1_35MainloopSm100TmaUmmaWarpSpecializedILi20ELi2ELi4ENS5_IJNS4_1CILi2EEENSA_ILi1EEESC_EEEEENS5_IJNSA_ILi256EEENSA_ILi64EEESG_EEENS_12float_e4m3_tENS5_IJlSC_lEEESI_SJ_NS4_8TiledMMAINS4_8MMA_AtomIJNS4_10MMA_TraitsINS4_25SM100_MMA_F8F6F4_2x1SM_SSEJSI_SI_fSF_SG_NS4_17integral_constantINS4_4UMMA5MajorELSQ_0EEESR_NSO_INSP_7ScaleInELSS_0EEEST_EEEEEENS4_6LayoutINS5_IJSC_SC_SC_EEENS5_IJNSA_ILi0EEESY_SY_EEEEENS5_IJNS4_10UnderscoreES11_S11_EEEEENS4_18SM100_TMA_2SM_LOADENS4_14ComposedLayoutINS4_7SwizzleILi2ELi4ELi3EEENS4_18smem_ptr_flag_bitsILi8EEENSW_INS5_IJNSA_ILi8EEESG_EEENS5_IJSG_SC_EEEEEEEvNS4_8identityES14_S1E_vS1F_EENS_8epilogue10collective18CollectiveEpilogueINS1H_23Sm100TmaWarpSpecializedILi1ELi1ELi64ELb0ELb0EEEJNS5_IJNSA_ILi128EEESG_SG_EEENS5_IJNSW_IS1M_SC_EENSW_ISG_SC_EEEEESI_SJ_SI_SJ_NS1H_6fusion15FusionCallbacksIS1L_NS1R_13LinCombEltActINS1H_6thread4ReLuESI_fSI_fLNS_15FloatRoundStyleE2EEES1N_S1Q_JEEENS4_5SM1004TMEM4LOAD26SM100_TMEM_LOAD_32dp32b64xENS4_13SM90_TMA_LOADES1E_NS4_39AutoVectorizingCopyWithAssumedAlignmentILi128EEENS4_14SM90_TMA_STOREES1E_S25_S25_EEEvvEEEEvNT_6ParamsE,"ax",@progbits
	.align	128
.text._ZN7cutlass13device_kernelINS_4gemm6kernel13GemmUniversalIN4cute5tupleIJiiiiEEENS1_10collective13CollectiveMmaINS1_35MainloopSm100TmaUmmaWarpSpecializedILi20ELi2ELi4ENS5_IJNS4_1CILi2EEENSA_ILi1EEESC_EEEEENS5_IJNSA_ILi256EEENSA_ILi64EEESG_EEENS_12float_e4m3_tENS5_IJlSC_lEEESI_SJ_NS4_8TiledMMAINS4_8MMA_AtomIJNS4_10MMA_TraitsINS4_25SM100_MMA_F8F6F4_2x1SM_SSEJSI_SI_fSF_SG_NS4_17integral_constantINS4_4UMMA5MajorELSQ_0EEESR_NSO_INSP_7ScaleInELSS_0EEEST_EEEEEENS4_6LayoutINS5_IJSC_SC_SC_EEENS5_IJNSA_ILi0EEESY_SY_EEEEENS5_IJNS4_10UnderscoreES11_S11_EEEEENS4_18SM100_TMA_2SM_LOADENS4_14ComposedLayoutINS4_7SwizzleILi2ELi4ELi3EEENS4_18smem_ptr_flag_bitsILi8EEENSW_INS5_IJNSA_ILi8EEESG_EEENS5_IJSG_SC_EEEEEEEvNS4_8identityES14_S1E_vS1F_EENS_8epilogue10collective18CollectiveEpilogueINS1H_23Sm100TmaWarpSpecializedILi1ELi1ELi64ELb0ELb0EEEJNS5_IJNSA_ILi128EEESG_SG_EEENS5_IJNSW_IS1M_SC_EENSW_ISG_SC_EEEEESI_SJ_SI_SJ_NS1H_6fusion15FusionCallbacksIS1L_NS1R_13LinCombEltActINS1H_6thread4ReLuESI_fSI_fLNS_15FloatRoundStyleE2EEES1N_S1Q_JEEENS4_5SM1004TMEM4LOAD26SM100_TMEM_LOAD_32dp32b64xENS4_13SM90_TMA_LOADES1E_NS4_39AutoVectorizingCopyWithAssumedAlignmentILi128EEENS4_14SM90_TMA_STOREES1E_S25_S25_EEEvvEEEEvNT_6ParamsE:
        .type           _ZN7cutlass13device_kernelINS_4gemm6kernel13GemmUniversalIN4cute5tupleIJiiiiEEENS1_10collective13CollectiveMmaINS1_35MainloopSm100TmaUmmaWarpSpecializedILi20ELi2ELi4ENS5_IJNS4_1CILi2EEENSA_ILi1EEESC_EEEEENS5_IJNSA_ILi256EEENSA_ILi64EEESG_EEENS_12float_e4m3_tENS5_IJlSC_lEEESI_SJ_NS4_8TiledMMAINS4_8MMA_AtomIJNS4_10MMA_TraitsINS4_25SM100_MMA_F8F6F4_2x1SM_SSEJSI_SI_fSF_SG_NS4_17integral_constantINS4_4UMMA5MajorELSQ_0EEESR_NSO_INSP_7ScaleInELSS_0EEEST_EEEEEENS4_6LayoutINS5_IJSC_SC_SC_EEENS5_IJNSA_ILi0EEESY_SY_EEEEENS5_IJNS4_10UnderscoreES11_S11_EEEEENS4_18SM100_TMA_2SM_LOADENS4_14ComposedLayoutINS4_7SwizzleILi2ELi4ELi3EEENS4_18smem_ptr_flag_bitsILi8EEENSW_INS5_IJNSA_ILi8EEESG_EEENS5_IJSG_SC_EEEEEEEvNS4_8identityES14_S1E_vS1F_EENS_8epilogue10collective18CollectiveEpilogueINS1H_23Sm100TmaWarpSpecializedILi1ELi1ELi64ELb0ELb0EEEJNS5_IJNSA_ILi128EEESG_SG_EEENS5_IJNSW_IS1M_SC_EENSW_ISG_SC_EEEEESI_SJ_SI_SJ_NS1H_6fusion15FusionCallbacksIS1L_NS1R_13LinCombEltActINS1H_6thread4ReLuESI_fSI_fLNS_15FloatRoundStyleE2EEES1N_S1Q_JEEENS4_5SM1004TMEM4LOAD26SM100_TMEM_LOAD_32dp32b64xENS4_13SM90_TMA_LOADES1E_NS4_39AutoVectorizingCopyWithAssumedAlignmentILi128EEENS4_14SM90_TMA_STOREES1E_S25_S25_EEEvvEEEEvNT_6ParamsE,@function
        .size           _ZN7cutlass13device_kernelINS_4gemm6kernel13GemmUniversalIN4cute5tupleIJiiiiEEENS1_10collective13CollectiveMmaINS1_35MainloopSm100TmaUmmaWarpSpecializedILi20ELi2ELi4ENS5_IJNS4_1CILi2EEENSA_ILi1EEESC_EEEEENS5_IJNSA_ILi256EEENSA_ILi64EEESG_EEENS_12float_e4m3_tENS5_IJlSC_lEEESI_SJ_NS4_8TiledMMAINS4_8MMA_AtomIJNS4_10MMA_TraitsINS4_25SM100_MMA_F8F6F4_2x1SM_SSEJSI_SI_fSF_SG_NS4_17integral_constantINS4_4UMMA5MajorELSQ_0EEESR_NSO_INSP_7ScaleInELSS_0EEEST_EEEEEENS4_6LayoutINS5_IJSC_SC_SC_EEENS5_IJNSA_ILi0EEESY_SY_EEEEENS5_IJNS4_10UnderscoreES11_S11_EEEEENS4_18SM100_TMA_2SM_LOADENS4_14ComposedLayoutINS4_7SwizzleILi2ELi4ELi3EEENS4_18smem_ptr_flag_bitsILi8EEENSW_INS5_IJNSA_ILi8EEESG_EEENS5_IJSG_SC_EEEEEEEvNS4_8identityES14_S1E_vS1F_EENS_8epilogue10collective18CollectiveEpilogueINS1H_23Sm100TmaWarpSpecializedILi1ELi1ELi64ELb0ELb0EEEJNS5_IJNSA_ILi128EEESG_SG_EEENS5_IJNSW_IS1M_SC_EENSW_ISG_SC_EEEEESI_SJ_SI_SJ_NS1H_6fusion15FusionCallbacksIS1L_NS1R_13LinCombEltActINS1H_6thread4ReLuESI_fSI_fLNS_15FloatRoundStyleE2EEES1N_S1Q_JEEENS4_5SM1004TMEM4LOAD26SM100_TMEM_LOAD_32dp32b64xENS4_13SM90_TMA_LOADES1E_NS4_39AutoVectorizingCopyWithAssumedAlignmentILi128EEENS4_14SM90_TMA_STOREES1E_S25_S25_EEEvvEEEEvNT_6ParamsE,(.L_x_199 - _ZN7cutlass13device_kernelINS_4gemm6kernel13GemmUniversalIN4cute5tupleIJiiiiEEENS1_10collective13CollectiveMmaINS1_35MainloopSm100TmaUmmaWarpSpecializedILi20ELi2ELi4ENS5_IJNS4_1CILi2EEENSA_ILi1EEESC_EEEEENS5_IJNSA_ILi256EEENSA_ILi64EEESG_EEENS_12float_e4m3_tENS5_IJlSC_lEEESI_SJ_NS4_8TiledMMAINS4_8MMA_AtomIJNS4_10MMA_TraitsINS4_25SM100_MMA_F8F6F4_2x1SM_SSEJSI_SI_fSF_SG_NS4_17integral_constantINS4_4UMMA5MajorELSQ_0EEESR_NSO_INSP_7ScaleInELSS_0EEEST_EEEEEENS4_6LayoutINS5_IJSC_SC_SC_EEENS5_IJNSA_ILi0EEESY_SY_EEEEENS5_IJNS4_10UnderscoreES11_S11_EEEEENS4_18SM100_TMA_2SM_LOADENS4_14ComposedLayoutINS4_7SwizzleILi2ELi4ELi3EEENS4_18smem_ptr_flag_bitsILi8EEENSW_INS5_IJNSA_ILi8EEESG_EEENS5_IJSG_SC_EEEEEEEvNS4_8identityES14_S1E_vS1F_EENS_8epilogue10collective18CollectiveEpilogueINS1H_23Sm100TmaWarpSpecializedILi1ELi1ELi64ELb0ELb0EEEJNS5_IJNSA_ILi128EEESG_SG_EEENS5_IJNSW_IS1M_SC_EENSW_ISG_SC_EEEEESI_SJ_SI_SJ_NS1H_6fusion15FusionCallbacksIS1L_NS1R_13LinCombEltActINS1H_6thread4ReLuESI_fSI_fLNS_15FloatRoundStyleE2EEES1N_S1Q_JEEENS4_5SM1004TMEM4LOAD26SM100_TMEM_LOAD_32dp32b64xENS4_13SM90_TMA_LOADES1E_NS4_39AutoVectorizingCopyWithAssumedAlignmentILi128EEENS4_14SM90_TMA_STOREES1E_S25_S25_EEEvvEEEEvNT_6ParamsE)
        .other          _ZN7cutlass13device_kernelINS_4gemm6kernel13GemmUniversalIN4cute5tupleIJiiiiEEENS1_10collective13CollectiveMmaINS1_35MainloopSm100TmaUmmaWarpSpecializedILi20ELi2ELi4ENS5_IJNS4_1CILi2EEENSA_ILi1EEESC_EEEEENS5_IJNSA_ILi256EEENSA_ILi64EEESG_EEENS_12float_e4m3_tENS5_IJlSC_lEEESI_SJ_NS4_8TiledMMAINS4_8MMA_AtomIJNS4_10MMA_TraitsINS4_25SM100_MMA_F8F6F4_2x1SM_SSEJSI_SI_fSF_SG_NS4_17integral_constantINS4_4UMMA5MajorELSQ_0EEESR_NSO_INSP_7ScaleInELSS_0EEEST_EEEEEENS4_6LayoutINS5_IJSC_SC_SC_EEENS5_IJNSA_ILi0EEESY_SY_EEEEENS5_IJNS4_10UnderscoreES11_S11_EEEEENS4_18SM100_TMA_2SM_LOADENS4_14ComposedLayoutINS4_7SwizzleILi2ELi4ELi3EEENS4_18smem_ptr_flag_bitsILi8EEENSW_INS5_IJNSA_ILi8EEESG_EEENS5_IJSG_SC_EEEEEEEvNS4_8identityES14_S1E_vS1F_EENS_8epilogue10collective18CollectiveEpilogueINS1H_23Sm100TmaWarpSpecializedILi1ELi1ELi64ELb0ELb0EEEJNS5_IJNSA_ILi128EEESG_SG_EEENS5_IJNSW_IS1M_SC_EENSW_ISG_SC_EEEEESI_SJ_SI_SJ_NS1H_6fusion15FusionCallbacksIS1L_NS1R_13LinCombEltActINS1H_6thread4ReLuESI_fSI_fLNS_15FloatRoundStyleE2EEES1N_S1Q_JEEENS4_5SM1004TMEM4LOAD26SM100_TMEM_LOAD_32dp32b64xENS4_13SM90_TMA_LOADES1E_NS4_39AutoVectorizingCopyWithAssumedAlignmentILi128EEENS4_14SM90_TMA_STOREES1E_S25_S25_EEEvvEEEEvNT_6ParamsE,@"STO_CUDA_ENTRY STV_DEFAULT"
_ZN7cutlass13device_kernelINS_4gemm6kernel13GemmUniversalIN4cute5tupleIJiiiiEEENS1_10collective13CollectiveMmaINS1_35MainloopSm100TmaUmmaWarpSpecializedILi20ELi2ELi4ENS5_IJNS4_1CILi2EEENSA_ILi1EEESC_EEEEENS5_IJNSA_ILi256EEENSA_ILi64EEESG_EEENS_12float_e4m3_tENS5_IJlSC_lEEESI_SJ_NS4_8TiledMMAINS4_8MMA_AtomIJNS4_10MMA_TraitsINS4_25SM100_MMA_F8F6F4_2x1SM_SSEJSI_SI_fSF_SG_NS4_17integral_constantINS4_4UMMA5MajorELSQ_0EEESR_NSO_INSP_7ScaleInELSS_0EEEST_EEEEEENS4_6LayoutINS5_IJSC_SC_SC_EEENS5_IJNSA_ILi0EEESY_SY_EEEEENS5_IJNS4_10UnderscoreES11_S11_EEEEENS4_18SM100_TMA_2SM_LOADENS4_14ComposedLayoutINS4_7SwizzleILi2ELi4ELi3EEENS4_18smem_ptr_flag_bitsILi8EEENSW_INS5_IJNSA_ILi8EEESG_EEENS5_IJSG_SC_EEEEEEEvNS4_8identityES14_S1E_vS1F_EENS_8epilogue10collective18CollectiveEpilogueINS1H_23Sm100TmaWarpSpecializedILi1ELi1ELi64ELb0ELb0EEEJNS5_IJNSA_ILi128EEESG_SG_EEENS5_IJNSW_IS1M_SC_EENSW_ISG_SC_EEEEESI_SJ_SI_SJ_NS1H_6fusion15FusionCallbacksIS1L_NS1R_13LinCombEltActINS1H_6thread4ReLuESI_fSI_fLNS_15FloatRoundStyleE2EEES1N_S1Q_JEEENS4_5SM1004TMEM4LOAD26SM100_TMEM_LOAD_32dp32b64xENS4_13SM90_TMA_LOADES1E_NS4_39AutoVectorizingCopyWithAssumedAlignmentILi128EEENS4_14SM90_TMA_STOREES1E_S25_S25_EEEvvEEEEvNT_6ParamsE:
[----:B------:R-:W1:Y:S01]  /*0000*/  LDC R1, c[0x0][0x37c] ;  /* 0x0000df00ff017b82 */ /* 0x000e620000000800 */
[----:B------:R-:W2:Y:S01]  /*0010*/  S2R R166, SR_TID.X ;  /* 0x0000000000a67919 */ /* 0x000ea20000002100 */
[----:B------:R-:W3:Y:S06]  /*0020*/  LDCU.64 UR8, c[0x0][0x890] ;  /* 0x00011200ff0877ac */ /* 0x000eec0008000a00 */
[----:B------:R-:W4:Y:S01]  /*0030*/  S2UR UR37, SR_CgaCtaId ;  /* 0x00000000002579c3 */ /* 0x000f220000008800 */
[----:B------:R-:W-:Y:S02]  /*0040*/  PRMT R165, RZ, 0x7610, R165 ;  /* 0x00007610ffa57816 */ /* 0x000fe400000000a5 */
[----:B------:R-:W-:Y:S01]  /*0050*/  ELECT P0, URZ, PT ;  /* 0x0000000000ff782f */ /* 0x000fe20003800000 */
[----:B------:R-:W1:Y:S01]  /*0060*/  LDCU.64 UR40, c[0x0][0x358] ;  /* 0x00006b00ff2877ac */ /* 0x000e620008000a00 */
[----:B---3--:R-:W-:-:S04]  /*0070*/  UISETP.NE.U32.AND UP2, UPT, UR8, URZ, UPT ;  /* 0x000000ff0800728c */ /* 0x008fc8000bf45070 */
[----:B------:R-:W-:Y:S02]  /*0080*/  UISETP.NE.AND.EX UP2, UPT, UR9, URZ, UPT, UP2 ;  /* 0x000000ff0900728c */ /* 0x000fe4000bf45320 */
[----:B----4-:R-:W-:Y:S02]  /*0090*/  ULOP3.LUT UR5, UR37, 0x1, URZ, 0xc0, !UPT ;  /* 0x0000000125057892 */ /* 0x010fe4000f8ec0ff */
[----:B------:R-:W-:Y:S01]  /*00a0*/  ULOP3.LUT UR4, UR37, 0x1, URZ, 0x3c, !UPT ;  /* 0x0000000125047892 */ /* 0x000fe2000f8e3cff */
[----:B--2---:R-:W-:-:S05]  /*00b0*/  SHF.R.U32.HI R169, RZ, 0x5, R166 ;  /* 0x00000005ffa97819 */ /* 0x004fca00000116a6 */
[----:B------:R-:W2:Y:S02]  /*00c0*/  SHFL.IDX PT, R0, R169, RZ, 0x1f ;  /* 0x00001fffa9007589 */ /* 0x000ea400000e0000 */
[----:B--2---:R-:W-:Y:S01]  /*00d0*/  R2UR UR10, R0 ;  /* 0x00000000000a72ca */ /* 0x004fe200000e0000 */
[----:B-1----:R-:W-:Y:S05]  /*00e0*/  BRA.U UP2, `(.L_x_0) ;  /* 0x00000001022c7547 */ /* 0x002fea000b800000 */
[----:B------:R-:W1:Y:S02]  /*00f0*/  LDCU.64 UR6, c[0x0][0x888] ;  /* 0x00011100ff0677ac */ /* 0x000e640008000a00 */
[----:B-1----:R-:W-:-:S04]  /*0100*/  UISETP.NE.U32.AND UP0, UPT, UR6, URZ, UPT ;  /* 0x000000ff0600728c */ /* 0x002fc8000bf05070 */
[----:B------:R-:W-:-:S09]  /*0110*/  UISETP.NE.AND.EX UP0, UPT, UR7, URZ, UPT, UP0 ;  /* 0x000000ff0700728c */ /* 0x000fd2000bf05300 */
[----:B------:R-:W-:Y:S05]  /*0120*/  BRA.U !UP0, `(.L_x_1) ;  /* 0x0000000108107547 */ /* 0x000fea000b800000 */
[----:B------:R-:W1:Y:S02]  /*0130*/  LDC.64 R2, c[0x0][0x888] ;  /* 0x00022200ff027b82 */ /* 0x000e640000000a00 */
[----:B-1----:R1:W5:Y:S01]  /*0140*/  LDG.E R81, desc[UR40][R2.64] ;  /* 0x0000002802517981 */ /* 0x002362000c1e1900 */
[----:B------:R-:W-:Y:S01]  /*0150*/  HFMA2 R165, -RZ, RZ, 0, 5.9604644775390625e-08 ;  /* 0x00000001ffa57431 */ /* 0x000fe200000001ff */
[----:B------:R-:W-:Y:S05]  /*0160*/  BRA `(.L_x_0) ;  /* 0x00000000000c7947 */ /* 0x000fea0003800000 */
.L_x_1:
[----:B------:R-:W1:Y:S01]  /*0170*/  LDCU UR6, c[0x0][0x880] ;  /* 0x00011000ff0677ac */ /* 0x000e620008000800 */
[----:B------:R-:W-:Y:S01]  /*0180*/  HFMA2 R165, -RZ, RZ, 0, 5.9604644775390625e-08 ;  /* 0x00000001ffa57431 */ /* 0x000fe200000001ff */
[----:B-1----:R-:W-:-:S07]  /*0190*/  MOV R81, UR6 ;  /* 0x0000000600517c02 */ /* 0x002fce0008000f00 */
.L_x_0:
[----:B------:R-:W2:Y:S02]  /*01a0*/  LDCU.64 UR6, c[0x0][0x8b0] ;  /* 0x00011600ff0677ac */ /* 0x000ea40008000a00 */
[----:B--2---:R-:W-:-:S04]  /*01b0*/  UISETP.NE.U32.AND UP0, UPT, UR6, URZ, UPT ;  /* 0x000000ff0600728c */ /* 0x004fc8000bf05070 */
[----:B------:R-:W-:-:S09]  /*01c0*/  UISETP.NE.AND.EX UP0, UPT, UR7, URZ, UPT, UP0 ;  /* 0x000000ff0700728c */ /* 0x000fd2000bf05300 */
[----:B------:R-:W-:Y:S05]  /*01d0*/  BRA.U UP0, `(.L_x_2) ;  /* 0x0000000100247547 */ /* 0x000fea000b800000 */
[----:B------:R-:W2:Y:S02]  /*01e0*/  LDCU.64 UR6, c[0x0][0x8a8] ;  /* 0x00011500ff0677ac */ /* 0x000ea40008000a00 */
[----:B--2---:R-:W-:-:S04]  /*01f0*/  UISETP.NE.U32.AND UP0, UPT, UR6, URZ, UPT ;  /* 0x000000ff0600728c */ /* 0x004fc8000bf05070 */
[----:B------:R-:W-:-:S09]  /*0200*/  UISETP.NE.AND.EX UP0, UPT, UR7, URZ, UPT, UP0 ;  /* 0x000000ff0700728c */ /* 0x000fd2000bf05300 */
[----:B------:R-:W-:Y:S05]  /*0210*/  BRA.U !UP0, `(.L_x_3) ;  /* 0x00000001080c7547 */ /* 0x000fea000b800000 */
[----:B------:R-:W2:Y:S02]  /*0220*/  LDC.64 R78, c[0x0][0x8a8] ;  /* 0x00022a00ff4e7b82 */ /* 0x000ea40000000a00 */
[----:B--2---:R2:W5:Y:S01]  /*0230*/  LDG.E R78, desc[UR40][R78.64] ;  /* 0x000000284e4e7981 */ /* 0x004562000c1e1900 */
[----:B------:R-:W-:Y:S05]  /*0240*/  BRA `(.L_x_2) ;  /* 0x0000000000087947 */ /* 0x000fea0003800000 */
.L_x_3:
[----:B------:R-:W2:Y:S02]  /*0250*/  LDCU UR6, c[0x0][0x8a0] ;  /* 0x00011400ff0677ac */ /* 0x000ea40008000800 */
[----:B--2---:R-:W-:Y:S02]  /*0260*/  MOV R78, UR6 ;  /* 0x00000006004e7c02 */ /* 0x004fe40008000f00 */
.L_x_2:
[----:B------:R-:W-:Y:S01]  /*0270*/  IMAD.U32 R0, RZ, RZ, UR10 ;  /* 0x0000000aff007e24 */ /* 0x000fe2000f8e00ff */
[----:B------:R-:W-:Y:S04]  /*0280*/  BSSY.RECONVERGENT B0, `(.L_x_4) ;  /* 0x000000c000007945 */ /* 0x000fe80003800200 */
[C---:B------:R-:W-:Y:S02]  /*0290*/  ISETP.NE.OR P2, PT, R0.reuse, 0x1, !P0 ;  /* 0x000000010000780c */ /* 0x040fe40004745670 */
[----:B------:R-:W-:-:S11]  /*02a0*/  ISETP.NE.OR P1, PT, R0, 0x3, !P0 ;  /* 0x000000030000780c */ /* 0x000fd60004725670 */
[----:B------:R-:W-:Y:S05]  /*02b0*/  @P2 BRA `(.L_x_5) ;  /* 0x0000000000202947 */ /* 0x000fea0003800000 */
[----:B------:R-:W3:Y:S02]  /*02c0*/  LDCU.64 UR6, c[0x0][0x348] ;  /* 0x00006900ff0677ac */ /* 0x000ee40008000a00 */
[----:B---3--:R-:W-:Y:S02]  /*02d0*/  UIADD3 UR12, UP1, UPT, UR6, 0x80, URZ ;  /* 0x00000080060c7890 */ /* 0x008fe4000ff3e0ff */
[----:B------:R-:W-:Y:S02]  /*02e0*/  UIADD3 UR6, UP0, UPT, UR6, 0x180, URZ ;  /* 0x0000018006067890 */ /* 0x000fe4000ff1e0ff */
[----:B------:R-:W-:Y:S02]  /*02f0*/  UIADD3.X UR13, UPT, UPT, URZ, UR7, URZ, UP1, !UPT ;  /* 0x00000007ff0d7290 */ /* 0x000fe40008ffe4ff */
[----:B------:R-:W-:-:S07]  /*0300*/  UIADD3.X UR7, UPT, UPT, URZ, UR7, URZ, UP0, !UPT ;  /* 0x00000007ff077290 */ /* 0x000fce00087fe4ff */
[----:B------:R3:W-:Y:S02]  /*0310*/  UTMACCTL.PF [UR12] ;  /* 0x000000000c0079b9 */ /* 0x0007e40008040000 */
[----:B------:R3:W-:Y:S02]  /*0320*/  UTMACCTL.PF [UR6] ;  /* 0x00000000060079b9 */ /* 0x0007e40008040000 */
[----:B---3--:R-:W-:Y:S01]  /*0330*/  NOP ;  /* 0x0000000000007918 */ /* 0x008fe20000000000 */
.L_x_5:
[----:B------:R-:W-:Y:S05]  /*0340*/  BSYNC.RECONVERGENT B0 ;  /* 0x0000000000007941 */ /* 0x000fea0003800200 */
.L_x_4:
[----:B------:R-:W-:Y:S04]  /*0350*/  BSSY.RECONVERGENT B0, `(.L_x_6) ;  /* 0x000000a000007945 */ /* 0x000fe80003800200 */
        /* <DEDUP_REMOVED lines=9> */
.L_x_7:
[----:B------:R-:W-:Y:S05]  /*03f0*/  BSYNC.RECONVERGENT B0 ;  /* 0x0000000000007941 */ /* 0x000fea0003800200 */
.L_x_6:
[----:B------:R-:W3:Y:S01]  /*0400*/  LDCU.64 UR6, c[0x0][0x888] ;  /* 0x00011100ff0677ac */ /* 0x000ee20008000a00 */
[----:B------:R-:W-:Y:S02]  /*0410*/  UISETP.EQ.U32.AND UP1, UPT, UR8, URZ, UPT ;  /* 0x000000ff0800728c */ /* 0x000fe4000bf22070 */
[----:B------:R-:W-:Y:S02]  /*0420*/  UPLOP3.LUT UP5, UPT, UPT, UPT, UPT, 0x40, 0x4 ;  /* 0x000000000004789c */ /* 0x000fe40003fae870 */
[----:B---3--:R-:W-:-:S04]  /*0430*/  UISETP.NE.U32.AND UP0, UPT, UR6, URZ, UPT ;  /* 0x000000ff0600728c */ /* 0x008fc8000bf05070 */
[----:B------:R-:W-:-:S04]  /*0440*/  UISETP.NE.AND.EX UP0, UPT, UR7, URZ, UPT, UP0 ;  /* 0x000000ff0700728c */ /* 0x000fc8000bf05300 */
[----:B------:R-:W-:-:S04]  /*0450*/  UISETP.EQ.OR.EX UP3, UPT, UR9, URZ, !UP0, UP1 ;  /* 0x000000ff0900728c */ /* 0x000fc8000c762710 */
[----:B------:R-:W-:-:S05]  /*0460*/  UP2UR UR44, UPR, URZ, 0x8 ;  /* 0x00000008ff2c7883 */ /* 0x000fca0008000000 */
[----:B------:R-:W-:Y:S07]  /*0470*/  BRA.U !UP3, `(.L_x_8) ;  /* 0x000000010b147547 */ /* 0x000fee000b800000 */
[----:B------:R-:W-:Y:S01]  /*0480*/  PLOP3.LUT P2, PT, PT, PT, UP2, 0x80, 0x8 ;  /* 0x000000000008781c */ /* 0x000fe20003f4f028 */
[----:B------:R-:W-:-:S12]  /*0490*/  UPLOP3.LUT UP5, UPT, UPT, UPT, UP0, 0x40, 0x4 ;  /* 0x000000000004789c */ /* 0x000fd80003fae800 */
[----:B-----5:R-:W-:-:S13]  /*04a0*/  @!P2 FSETP.EQ.AND P1, PT, R81, RZ, PT ;  /* 0x000000ff5100a20b */ /* 0x020fda0003f22000 */
[----:B------:R-:W-:Y:S01]  /*04b0*/  @!P2 VOTEU.ANY UP1, P1 ;  /* 0x0000000000ffa886 */ /* 0x000fe20000820100 */
[----:B------:R-:W-:-:S11]  /*04c0*/  @!UP2 UPLOP3.LUT UP5, UPT, UPT, UPT, UP1, 0x80, 0x8 ;  /* 0x000000000008a89c */ /* 0x000fd60003faf010 */
.L_x_8:
[----:B------:R-:W3:Y:S01]  /*04d0*/  SHFL.IDX PT, R0, R169, RZ, 0x1f ;  /* 0x00001fffa9007589 */ /* 0x000ee200000e0000 */
[----:B------:R-:W-:-:S04]  /*04e0*/  UISETP.NE.AND UP1, UPT, UR10, 0x2, UPT ;  /* 0x000000020a00788c */ /* 0x000fc8000bf25270 */
[----:B------:R-:W-:Y:S02]  /*04f0*/  UISETP.EQ.AND UP2, UPT, UR5, URZ, !UP1 ;  /* 0x000000ff0500728c */ /* 0x000fe4000cf42270 */
[----:B------:R-:W-:-:S04]  /*0500*/  USEL UR7, URZ, 0x1, UP1 ;  /* 0x00000001ff077887 */ /* 0x000fc80008800000 */
[----:B------:R-:W-:Y:S02]  /*0510*/  PLOP3.LUT P5, PT, P0, PT, UP2, 0x80, 0x8 ;  /* 0x000000000008781c */ /* 0x000fe400007af028 */
[----:B---3--:R-:W-:-:S13]  /*0520*/  ISETP.NE.AND P1, PT, R0, RZ, PT ;  /* 0x000000ff0000720c */ /* 0x008fda0003f25270 */
[----:B------:R-:W-:Y:S05]  /*0530*/  @P1 BRA `(.L_x_9) ;  /* 0x0000000000d01947 */ /* 0x000fea0003800000 */
[----:B------:R-:W-:Y:S01]  /*0540*/  ELECT P1, URZ, PT ;  /* 0x0000000000ff782f */ /* 0x000fe20003820000 */
[----:B------:R-:W-:-:S12]  /*0550*/  BSSY.RECONVERGENT B0, `(.L_x_9) ;  /* 0x0000032000007945 */ /* 0x000fd80003800200 */
[----:B------:R-:W-:Y:S05]  /*0560*/  @!P1 BRA `(.L_x_10) ;  /* 0x0000000000c09947 */ /* 0x000fea0003800000 */
[----:B------:R-:W-:Y:S01]  /*0570*/  UMOV UR8, 0x400 ;  /* 0x0000040000087882 */ /* 0x000fe20000000000 */
[----:B------:R-:W-:Y:S01]  /*0580*/  UMOV UR6, 0x1 ;  /* 0x0000000100067882 */ /* 0x000fe20000000000 */
[----:B------:R-:W-:Y:S02]  /*0590*/  ULEA UR8, UR37, UR8, 0x18 ;  /* 0x0000000825087291 */ /* 0x000fe4000f8ec0ff */
[----:B------:R-:W-:-:S04]  /*05a0*/  UIADD3 UR12, UPT, UPT, -UR6, 0x100000, URZ ;  /* 0x00100000060c7890 */ /* 0x000fc8000fffe1ff */
[----:B------:R-:W-:Y:S02]  /*05b0*/  USHF.L.U32 UR13, UR12, 0xb, URZ ;  /* 0x0000000b0c0d7899 */ /* 0x000fe400080006ff */
[----:B------:R-:W-:Y:S01]  /*05c0*/  USHF.L.U32 UR12, UR12, 0x1, URZ ;  /* 0x000000010c0c7899 */ /* 0x000fe200080006ff */
[----:B------:R-:W3:Y:S11]  /*05d0*/  FENCE.VIEW.ASYNC.S ;  /* 0x00000000000073c6 */ /* 0x000ef60000000000 */
[----:B---3--:R3:W4:Y:S01]  /*05e0*/  SYNCS.EXCH.64 URZ, [UR8], UR12 ;  /* 0x0000000c08ff75b2 */ /* 0x0087220008000100 */
[----:B------:R3:W1:Y:S01]  /*05f0*/  SYNCS.EXCH.64 URZ, [UR8+0xa0], UR12 ;  /* 0x0000a00c08ff75b2 */ /* 0x0006620008000100 */
        /* <DEDUP_REMOVED lines=37> */
[----:B------:R3:W1:Y:S02]  /*0850*/  SYNCS.EXCH.64 URZ, [UR8+0x138], UR12 ;  /* 0x0001380c08ff75b2 */ /* 0x0006640008000100 */
[----:B---34-:R-:W-:Y:S01]  /*0860*/  NOP ;  /* 0x0000000000007918 */ /* 0x018fe20000000000 */
.L_x_10:
[----:B------:R-:W-:Y:S05]  /*0870*/  BSYNC.RECONVERGENT B0 ;  /* 0x0000000000007941 */ /* 0x000fea0003800200 */
.L_x_9:
[----:B------:R-:W3:Y:S01]  /*0880*/  SHFL.IDX PT, R0, R169, RZ, 0x1f ;  /* 0x00001fffa9007589 */ /* 0x000ee200000e0000 */
[----:B------:R-:W-:Y:S01]  /*0890*/  NOP ;  /* 0x0000000000007918 */ /* 0x000fe20000000000 */
[----:B---3--:R-:W-:-:S13]  /*08a0*/  ISETP.NE.AND P1, PT, R0, 0x1, PT ;  /* 0x000000010000780c */ /* 0x008fda0003f25270 */
[----:B------:R-:W-:Y:S05]  /*08b0*/  @P1 BRA `(.L_x_11) ;  /* 0x00000000003c1947 */ /* 0x000fea0003800000 */
[----:B------:R-:W-:Y:S01]  /*08c0*/  UMOV UR9, 0x400 ;  /* 0x0000040000097882 */ /* 0x000fe20000000000 */
[----:B------:R-:W-:Y:S01]  /*08d0*/  UMOV UR8, 0x20 ;  /* 0x0000002000087882 */ /* 0x000fe20000000000 */
[----:B------:R-:W-:Y:S01]  /*08e0*/  UMOV UR6, 0x80 ;  /* 0x0000008000067882 */ /* 0x000fe20000000000 */
[----:B------:R-:W-:Y:S02]  /*08f0*/  ULEA UR9, UR37, UR9, 0x18 ;  /* 0x0000000925097291 */ /* 0x000fe4000f8ec0ff */
[----:B------:R-:W-:-:S04]  /*0900*/  UIADD3 UR12, UPT, UPT, -UR8, 0x100000, URZ ;  /* 0x00100000080c7890 */ /* 0x000fc8000fffe1ff */
[----:B------:R-:W-:Y:S02]  /*0910*/  USHF.L.U32 UR13, UR12, 0xb, URZ ;  /* 0x0000000b0c0d7899 */ /* 0x000fe400080006ff */
[----:B------:R-:W-:Y:S02]  /*0920*/  USHF.L.U32 UR12, UR12, 0x1, URZ ;  /* 0x000000010c0c7899 */ /* 0x000fe400080006ff */
[----:B------:R-:W-:-:S04]  /*0930*/  UIADD3 UR14, UPT, UPT, -UR6, 0x100000, URZ ;  /* 0x00100000060e7890 */ /* 0x000fc8000fffe1ff */
[----:B------:R-:W-:Y:S02]  /*0940*/  USHF.L.U32 UR15, UR14, 0xb, URZ ;  /* 0x0000000b0e0f7899 */ /* 0x000fe400080006ff */
[----:B------:R-:W-:Y:S01]  /*0950*/  USHF.L.U32 UR14, UR14, 0x1, URZ ;  /* 0x000000010e0e7899 */ /* 0x000fe200080006ff */
[----:B------:R-:W-:Y:S01]  /*0960*/  ELECT P1, URZ, PT ;  /* 0x0000000000ff782f */ /* 0x000fe20003820000 */
[----:B------:R-:W3:Y:S02]  /*0970*/  FENCE.VIEW.ASYNC.S ;  /* 0x00000000000073c6 */ /* 0x000ee40000000000 */
[----:B---3--:R3:W4:Y:S08]  /*0980*/  SYNCS.EXCH.64 URZ, [UR9+0x140], UR12 ;  /* 0x0001400c09ff75b2 */ /* 0x0087300008000100 */
[----:B------:R3:W1:Y:S01]  /*0990*/  SYNCS.EXCH.64 URZ, [UR9+0x148], UR14 ;  /* 0x0001480e09ff75b2 */ /* 0x0006620008000100 */
[----:B------:R-:W-:Y:S01]  /*09a0*/  NOP ;  /* 0x0000000000007918 */ /* 0x000fe20000000000 */
.L_x_11:
[----:B------:R-:W2:Y:S01]  /*09b0*/  SHFL.IDX PT, R0, R169, RZ, 0x1f ;  /* 0x00001fffa9007589 */ /* 0x000ea200000e0000 */
[----:B------:R-:W-:Y:S01]  /*09c0*/  NOP ;  /* 0x0000000000007918 */ /* 0x000fe20000000000 */
[----:B--2---:R-:W-:-:S13]  /*09d0*/  ISETP.NE.AND P1, PT, R0, 0x3, PT ;  /* 0x000000030000780c */ /* 0x004fda0003f25270 */
[----:B------:R-:W-:Y:S05]  /*09e0*/  @P1 BRA `(.L_x_12) ;  /* 0x00000000002c1947 */ /* 0x000fea0003800000 */
[----:B------:R-:W-:Y:S01]  /*09f0*/  UMOV UR8, 0x400 ;  /* 0x0000040000087882 */ /* 0x000fe20000000000 */
[----:B------:R-:W-:Y:S01]  /*0a00*/  UMOV UR6, 0x20 ;  /* 0x0000002000067882 */ /* 0x000fe20000000000 */
[----:B------:R-:W-:Y:S02]  /*0a10*/  ULEA UR8, UR37, UR8, 0x18 ;  /* 0x0000000825087291 */ /* 0x000fe4000f8ec0ff */
[----:B---3--:R-:W-:-:S04]  /*0a20*/  UIADD3 UR12, UPT, UPT, -UR6, 0x100000, URZ ;  /* 0x00100000060c7890 */ /* 0x008fc8000fffe1ff */
[----:B------:R-:W-:Y:S02]  /*0a30*/  USHF.L.U32 UR13, UR12, 0xb, URZ ;  /* 0x0000000b0c0d7899 */ /* 0x000fe400080006ff */
[----:B------:R-:W-:Y:S01]  /*0a40*/  USHF.L.U32 UR12, UR12, 0x1, URZ ;  /* 0x000000010c0c7899 */ /* 0x000fe200080006ff */
[----:B------:R-:W-:Y:S01]  /*0a50*/  ELECT P1, URZ, PT ;  /* 0x0000000000ff782f */ /* 0x000fe20003820000 */
[----:B------:R-:W2:Y:S10]  /*0a60*/  FENCE.VIEW.ASYNC.S ;  /* 0x00000000000073c6 */ /* 0x000eb40000000000 */
[----:B--2---:R2:W3:Y:S01]  /*0a70*/  SYNCS.EXCH.64 URZ, [UR8+0x150], UR12 ;  /* 0x0001500c08ff75b2 */ /* 0x0044e20008000100 */
[----:B------:R2:W1:Y:S01]  /*0a80*/  SYNCS.EXCH.64 URZ, [UR8+0x158], UR12 ;  /* 0x0001580c08ff75b2 */ /* 0x0004620008000100 */
[----:B------:R-:W-:Y:S01]  /*0a90*/  NOP ;  /* 0x0000000000007918 */ /* 0x000fe20000000000 */
.L_x_12:
[----:B------:R-:W4:Y:S01]  /*0aa0*/  SHFL.IDX PT, R0, R169, RZ, 0x1f ;  /* 0x00001fffa9007589 */ /* 0x000f2200000e0000 */
[----:B------:R-:W-:Y:S01]  /*0ab0*/  NOP ;  /* 0x0000000000007918 */ /* 0x000fe20000000000 */
[----:B----4-:R-:W-:-:S13]  /*0ac0*/  ISETP.NE.AND P1, PT, R0, 0x4, PT ;  /* 0x000000040000780c */ /* 0x010fda0003f25270 */
[----:B------:R-:W-:Y:S05]  /*0ad0*/  @P1 BRA `(.L_x_13) ;  /* 0x0000000000481947 */ /* 0x000fea0003800000 */
[----:B---3--:R-:W-:Y:S01]  /*0ae0*/  UMOV UR9, 0x1a0 ;  /* 0x000001a000097882 */ /* 0x008fe20000000000 */
[----:B--2---:R-:W-:Y:S01]  /*0af0*/  UMOV UR8, 0x400 ;  /* 0x0000040000087882 */ /* 0x004fe20000000000 */
[----:B------:R-:W-:Y:S01]  /*0b00*/  USEL UR9, UR9, 0x1e0, UP5 ;  /* 0x000001e009097887 */ /* 0x000fe2000a800000 */
        /* <DEDUP_REMOVED lines=9> */
[----:B------:R-:W2:Y:S02]  /*0ba0*/  FENCE.VIEW.ASYNC.S ;  /* 0x00000000000073c6 */ /* 0x000ea40000000000 */
[----:B--2---:R4:W2:Y:S08]  /*0bb0*/  SYNCS.EXCH.64 URZ, [UR8+0x160], UR12 ;  /* 0x0001600c08ff75b2 */ /* 0x0048b00008000100 */
[----:B------:R4:W3:Y:S01]  /*0bc0*/  SYNCS.EXCH.64 URZ, [UR8+0x170], UR14 ;  /* 0x0001700e08ff75b2 */ /* 0x0008e20008000100 */
[----:B------:R4:W1:Y:S01]  /*0bd0*/  SYNCS.EXCH.64 URZ, [UR8+0x168], UR12 ;  /* 0x0001680c08ff75b2 */ /* 0x0008620008000100 */
[----:B------:R4:W1:Y:S02]  /*0be0*/  SYNCS.EXCH.64 URZ, [UR8+0x178], UR14 ;  /* 0x0001780e08ff75b2 */ /* 0x0008640008000100 */
[----:B----4-:R-:W-:Y:S01]  /*0bf0*/  NOP ;  /* 0x0000000000007918 */ /* 0x010fe20000000000 */
.L_x_13:
[----:B------:R-:W4:Y:S01]  /*0c00*/  SHFL.IDX PT, R0, R169, RZ, 0x1f ;  /* 0x00001fffa9007589 */ /* 0x000f2200000e0000 */
[----:B------:R-:W-:Y:S01]  /*0c10*/  NOP ;  /* 0x0000000000007918 */ /* 0x000fe20000000000 */
[----:B----4-:R-:W-:-:S13]  /*0c20*/  ISETP.NE.AND P1, PT, R0, 0x5, PT ;  /* 0x000000050000780c */ /* 0x010fda0003f25270 */
[----:B------:R-:W-:Y:S05]  /*0c30*/  @P1 BRA `(.L_x_14) ;  /* 0x0000000000541947 */ /* 0x000fea0003800000 */
[----:B---3--:R-:W-:Y:S01]  /*0c40*/  UMOV UR9, 0x400 ;  /* 0x0000040000097882 */ /* 0x008fe20000000000 */
[----:B--2---:R-:W-:Y:S01]  /*0c50*/  UMOV UR8, 0x1 ;  /* 0x0000000100087882 */ /* 0x004fe20000000000 */
        /* <DEDUP_REMOVED lines=13> */
[----:B------:R4:W1:Y:S01]  /*0d30*/  SYNCS.EXCH.64 URZ, [UR9+0x1a8], UR14 ;  /* 0x0001a80e09ff75b2 */ /* 0x0008620008000100 */
[----:B------:R4:W1:Y:S01]  /*0d40*/  SYNCS.EXCH.64 URZ, [UR9+0x190], UR12 ;  /* 0x0001900c09ff75b2 */ /* 0x0008620008000100 */
[----:B------:R4:W1:Y:S01]  /*0d50*/  SYNCS.EXCH.64 URZ, [UR9+0x1b0], UR14 ;  /* 0x0001b00e09ff75b2 */ /* 0x0008620008000100 */
[----:B------:R4:W1:Y:S01]  /*0d60*/  SYNCS.EXCH.64 URZ, [UR9+0x198], UR12 ;  /* 0x0001980c09ff75b2 */ /* 0x0008620008000100 */
[----:B------:R4:W1:Y:S02]  /*0d70*/  SYNCS.EXCH.64 URZ, [UR9+0x1b8], UR14 ;  /* 0x0001b80e09ff75b2 */ /* 0x0008640008000100 */
[----:B----4-:R-:W-:Y:S01]  /*0d80*/  NOP ;  /* 0x0000000000007918 */ /* 0x010fe20000000000 */
.L_x_14:
[----:B------:R-:W4:Y:S01]  /*0d90*/  SHFL.IDX PT, R0, R169, RZ, 0x1f ;  /* 0x00001fffa9007589 */ /* 0x000f2200000e0000 */
[----:B------:R-:W-:Y:S01]  /*0da0*/  ISETP.NE.OR P0, PT, RZ, UR10, !P0 ;  /* 0x0000000aff007c0c */ /* 0x000fe2000c705670 */
[----:B------:R-:W-:Y:S01]  /*0db0*/  NOP ;  /* 0x0000000000007918 */ /* 0x000fe20000000000 */
[----:B----4-:R-:W-:-:S13]  /*0dc0*/  ISETP.NE.AND P1, PT, R0, 0x3, PT ;  /* 0x000000030000780c */ /* 0x010fda0003f25270 */
[----:B------:R-:W-:Y:S05]  /*0dd0*/  @P1 BRA `(.L_x_15) ;  /* 0x0000000000341947 */ /* 0x000fea0003800000 */
[----:B--2---:R-:W-:Y:S01]  /*0de0*/  UMOV UR8, 0x400 ;  /* 0x0000040000087882 */ /* 0x004fe20000000000 */
[----:B------:R-:W-:Y:S01]  /*0df0*/  UMOV UR6, 0x20 ;  /* 0x0000002000067882 */ /* 0x000fe20000000000 */
[----:B------:R-:W-:Y:S02]  /*0e00*/  ULEA UR8, UR37, UR8, 0x18 ;  /* 0x0000000825087291 */ /* 0x000fe4000f8ec0ff */
[----:B---3--:R-:W-:-:S04]  /*0e10*/  UIADD3 UR12, UPT, UPT, -UR6, 0x100000, URZ ;  /* 0x00100000060c7890 */ /* 0x008fc8000fffe1ff */
[----:B------:R-:W-:Y:S02]  /*0e20*/  USHF.L.U32 UR13, UR12, 0xb, URZ ;  /* 0x0000000b0c0d7899 */ /* 0x000fe400080006ff */
[----:B------:R-:W-:Y:S01]  /*0e30*/  USHF.L.U32 UR12, UR12, 0x1, URZ ;  /* 0x000000010c0c7899 */ /* 0x000fe200080006ff */
[----:B------:R-:W-:Y:S01]  /*0e40*/  ELECT P1, URZ, PT ;  /* 0x0000000000ff782f */ /* 0x000fe20003820000 */
[----:B------:R-:W2:Y:S10]  /*0e50*/  FENCE.VIEW.ASYNC.S ;  /* 0x00000000000073c6 */ /* 0x000eb40000000000 */
[----:B--2---:R4:W2:Y:S01]  /*0e60*/  SYNCS.EXCH.64 URZ, [UR8+0x1c0], UR12 ;  /* 0x0001c00c08ff75b2 */ /* 0x0048a20008000100 */
[----:B------:R4:W3:Y:S01]  /*0e70*/  SYNCS.EXCH.64 URZ, [UR8+0x1d0], UR12 ;  /* 0x0001d00c08ff75b2 */ /* 0x0008e20008000100 */
[----:B------:R4:W1:Y:S01]  /*0e80*/  SYNCS.EXCH.64 URZ, [UR8+0x1c8], UR12 ;  /* 0x0001c80c08ff75b2 */ /* 0x0008620008000100 */
[----:B------:R4:W1:Y:S02]  /*0e90*/  SYNCS.EXCH.64 URZ, [UR8+0x1d8], UR12 ;  /* 0x0001d80c08ff75b2 */ /* 0x0008640008000100 */
[----:B----4-:R-:W-:Y:S01]  /*0ea0*/  NOP ;  /* 0x0000000000007918 */ /* 0x010fe20000000000 */
.L_x_15:
[----:B------:R-:W-:Y:S01]  /*0eb0*/  VOTEU.ALL UP1, P0 ;  /* 0x0000000000ff7886 */ /* 0x000fe20000020000 */
[----:B--2---:R-:W2:Y:S01]  /*0ec0*/  LDCU UR8, c[0x0][0x36c] ;  /* 0x00006d80ff0877ac */ /* 0x004ea20008000800 */
[----:B------:R-:W-:Y:S01]  /*0ed0*/  NOP ;  /* 0x0000000000007918 */ /* 0x000fe20000000000 */
[----:B------:R-:W-:Y:S01]  /*0ee0*/  LOP3.LUT R10, R166, 0x1f, RZ, 0xc0, !PT ;  /* 0x0000001fa60a7812 */ /* 0x000fe200078ec0ff */
[----:B---3--:R-:W-:Y:S01]  /*0ef0*/  UMOV UR12, 0x20 ;  /* 0x00000020000c7882 */ /* 0x008fe20000000000 */
[----:B------:R-:W-:Y:S01]  /*0f00*/  @!UP1 UMOV UR6, 0x400 ;  /* 0x0000040000069882 */ /* 0x000fe20000000000 */
[----:B------:R-:W-:-:S04]  /*0f10*/  @!UP1 UIADD3 UR12, UPT, UPT, -UR12, 0x100000, URZ ;  /* 0x001000000c0c9890 */ /* 0x000fc8000fffe1ff */
[----:B------:R-:W-:Y:S02]  /*0f20*/  @!UP1 USHF.L.U32 UR13, UR12, 0xb, URZ ;  /* 0x0000000b0c0d9899 */ /* 0x000fe400080006ff */
[----:B------:R-:W-:Y:S02]  /*0f30*/  @!UP1 USHF.L.U32 UR12, UR12, 0x1, URZ ;  /* 0x000000010c0c9899 */ /* 0x000fe400080006ff */
[----:B------:R-:W-:Y:S01]  /*0f40*/  @!UP1 ULEA UR6, UR37, UR6, 0x18 ;  /* 0x0000000625069291 */ /* 0x000fe2000f8ec0ff */
[----:B------:R-:W-:Y:S01]  /*0f50*/  VOTEU.ALL UP1, P0 ;  /* 0x0000000000ff7886 */ /* 0x000fe20000020000 */
[----:B------:R-:W-:Y:S01]  /*0f60*/  UISETP.NE.AND UP4, UPT, UR10, URZ, UPT ;  /* 0x000000ff0a00728c */ /* 0x000fe2000bf85270 */
[----:B------:R-:W3:Y:S09]  /*0f70*/  FENCE.VIEW.ASYNC.S ;  /* 0x00000000000073c6 */ /* 0x000ef20000000000 */
[----:B---3--:R3:W4:Y:S01]  /*0f80*/  @!UP1 SYNCS.EXCH.64 URZ, [UR6+0x1e0], UR12 ;  /* 0x0001e00c06ff95b2 */ /* 0x0087220008000100 */
[----:B--2---:R-:W-:-:S09]  /*0f90*/  UISETP.EQ.U32.AND UP1, UPT, UR8, 0x1, UPT ;  /* 0x000000010800788c */ /* 0x004fd2000bf22070 */
[----:B------:R-:W-:Y:S05]  /*0fa0*/  BRA.U !UP1, `(.L_x_16) ;  /* 0x0000000109087547 */ /* 0x000fea000b800000 */
[----:B-1--4-:R-:W-:Y:S01]  /*0fb0*/  UCGABAR_ARV ;  /* 0x00000000000079c7 */ /* 0x012fe20008000000 */
[----:B------:R-:W-:Y:S05]  /*0fc0*/  BRA `(.L_x_17) ;  /* 0x0000000000047947 */ /* 0x000fea0003800000 */
.L_x_16:
[----:B-1--4-:R-:W-:Y:S01]  /*0fd0*/  NOP ;  /* 0x0000000000007918 */ /* 0x012fe20000000000 */
.L_x_17:
[----:B------:R-:W1:Y:S01]  /*0fe0*/  S2R R164, SR_CTAID.Y ;  /* 0x0000000000a47919 */ /* 0x000e620000002600 */
[----:B------:R-:W-:-:S05]  /*0ff0*/  CS2R.32 R155, SR_CgaSize ;  /* 0x00000000009b7805 */ /* 0x000fca0000008a00 */
[----:B------:R-:W-:-:S05]  /*1000*/  IMAD R155, R155, -0xa0, RZ ;  /* 0xffffff609b9b7824 */ /* 0x000fca00078e02ff */
[----:B---3--:R-:W-:-:S14]  /*1010*/  R2UR UR6, R155 ;  /* 0x000000009b0672ca */ /* 0x008fdc00000e0000 */
[----:B------:R-:W2:Y:S01]  /*1020*/  LDCU UR6, c[0x0][UR6+0x2b4] ;  /* 0x00005680060677ac */ /* 0x000ea20008000800 */
[----:B------:R-:W-:-:S05]  /*1030*/  CS2R.32 R0, SR_CgaSize ;  /* 0x0000000000007805 */ /* 0x000fca0000008a00 */
[----:B------:R-:W-:-:S06]  /*1040*/  IMAD R0, R0, -0xa0, RZ ;  /* 0xffffff6000007824 */ /* 0x000fcc00078e02ff */
[----:B------:R-:W3:Y:S01]  /*1050*/  LDC R0, c[0x0][R0+0x2a4] ;  /* 0x0000a90000007b82 */ /* 0x000ee20000000800 */
[----:B------:R-:W-:Y:S01]  /*1060*/  PRMT R8, RZ, 0x7610, R8 ;  /* 0x00007610ff087816 */ /* 0x000fe20000000008 */
[----:B------:R-:W4:Y:S01]  /*1070*/  S2R R11, SR_CTAID.X ;  /* 0x00000000000b7919 */ /* 0x000f220000002500 */
[----:B------:R-:W-:-:S05]  /*1080*/  CS2R.32 R155, SR_CgaSize ;  /* 0x00000000009b7805 */ /* 0x000fca0000008a00 */
[----:B------:R-:W-:-:S05]  /*1090*/  IMAD R155, R155, -0xa0, RZ ;  /* 0xffffff609b9b7824 */ /* 0x000fca00078e02ff */
[----:B------:R-:W-:-:S14]  /*10a0*/  R2UR UR8, R155 ;  /* 0x000000009b0872ca */ /* 0x000fdc00000e0000 */
[----:B------:R-:W3:Y:S01]  /*10b0*/  LDCU UR8, c[0x0][UR8+0x2b0] ;  /* 0x00005600080877ac */ /* 0x000ee20008000800 */
[----:B------:R-:W-:Y:S01]  /*10c0*/  UISETP.NE.AND UP2, UPT, UR10, 0x2, UPT ;  /* 0x000000020a00788c */ /* 0x000fe2000bf45270 */
[----:B------:R-:W2:Y:S01]  /*10d0*/  LDC R9, c[0x0][0xb24] ;  /* 0x0002c900ff097b82 */ /* 0x000ea20000000800 */
[----:B------:R-:W-:-:S05]  /*10e0*/  CS2R.32 R2, SR_CgaSize ;  /* 0x0000000000027805 */ /* 0x000fca0000008a00 */
[----:B------:R-:W-:-:S06]  /*10f0*/  IMAD R2, R2, -0xa0, RZ ;  /* 0xffffff6002027824 */ /* 0x000fcc00078e02ff */
[----:B------:R-:W3:Y:S08]  /*1100*/  LDC R2, c[0x0][R2+0x2a0] ;  /* 0x0000a80002027b82 */ /* 0x000ef00000000800 */
[----:B------:R-:W3:Y:S01]  /*1110*/  LDC R72, c[0x0][0xb24] ;  /* 0x0002c900ff487b82 */ /* 0x000ee20000000800 */
[----:B-1----:R-:W-:-:S07]  /*1120*/  I2FP.F32.U32 R3, R164 ;  /* 0x000000a400037245 */ /* 0x002fce0000201000 */
[----:B------:R-:W1:Y:S01]  /*1130*/  S2UR UR36, SR_CTAID.Z ;  /* 0x00000000002479c3 */ /* 0x000e620000002700 */
[----:B--2---:R-:W-:Y:S01]  /*1140*/  ISETP.GE.AND P0, PT, R9, 0x1, PT ;  /* 0x000000010900780c */ /* 0x004fe20003f06270 */
[----:B----4-:R-:W-:Y:S01]  /*1150*/  IMAD.MOV.U32 R155, RZ, RZ, R11 ;  /* 0x000000ffff9b7224 */ /* 0x010fe200078e000b */
[----:B------:R-:W-:Y:S01]  /*1160*/  I2FP.F32.U32 R4, R11 ;  /* 0x0000000b00047245 */ /* 0x000fe20000201000 */
[----:B------:R-:W-:Y:S01]  /*1170*/  FMUL R3, R3, UR6 ;  /* 0x0000000603037c20 */ /* 0x000fe20008400000 */
[----:B------:R-:W2:Y:S03]  /*1180*/  LDCU UR6, c[0x0][0xb30] ;  /* 0x00016600ff0677ac */ /* 0x000ea60008000800 */
[----:B---3--:R-:W-:Y:S01]  /*1190*/  FMUL R4, R4, UR8 ;  /* 0x0000000804047c20 */ /* 0x008fe20008400000 */
[----:B------:R-:W3:Y:S08]  /*11a0*/  F2I.U32.TRUNC.NTZ R143, R3 ;  /* 0x00000003008f7305 */ /* 0x000ef0000020f000 */
[----:B------:R-:W4:Y:S01]  /*11b0*/  F2I.U32.TRUNC.NTZ R154, R4 ;  /* 0x00000004009a7305 */ /* 0x000f22000020f000 */
[----:B--2---:R-:W-:Y:S01]  /*11c0*/  UISETP.NE.AND UP3, UPT, UR6, 0x1, UPT ;  /* 0x000000010600788c */ /* 0x004fe2000bf65270 */
[----:B---3--:R-:W-:-:S05]  /*11d0*/  IADD3 R143, PT, PT, -R143, RZ, RZ ;  /* 0x000000ff8f8f7210 */ /* 0x008fca0007ffe1ff */
[----:B------:R-:W-:Y:S01]  /*11e0*/  IMAD R143, R0, R143, R164 ;  /* 0x0000008f008f7224 */ /* 0x000fe200078e02a4 */
[----:B------:R-:W-:Y:S01]  /*11f0*/  PRMT R0, RZ, 0x7610, R0 ;  /* 0x00007610ff007816 */ /* 0x000fe20000000000 */
[----:B----4-:R-:W-:-:S04]  /*1200*/  IMAD.MOV R154, RZ, RZ, -R154 ;  /* 0x000000ffff9a7224 */ /* 0x010fc800078e0a9a */
[----:B------:R-:W-:Y:S01]  /*1210*/  IMAD R154, R2, R154, R11 ;  /* 0x0000009a029a7224 */ /* 0x000fe200078e020b */
[----:B-1----:R-:W-:Y:S06]  /*1220*/  BRA.U UP4, `(.L_x_18) ;  /* 0x0000000104247547 */ /* 0x002fec000b800000 */
[----:B------:R-:W-:Y:S01]  /*1230*/  ISETP.NE.AND P1, PT, R143, RZ, PT ;  /* 0x000000ff8f00720c */ /* 0x000fe20003f25270 */
[----:B------:R-:W-:Y:S01]  /*1240*/  IMAD.MOV.U32 R0, RZ, RZ, 0x3 ;  /* 0x00000003ff007424 */ /* 0x000fe200078e00ff */
[C---:B------:R-:W-:Y:S02]  /*1250*/  LOP3.LUT R3, R154.reuse, 0xfffffffe, RZ, 0xc0, !PT ;  /* 0xfffffffe9a037812 */ /* 0x040fe400078ec0ff */
[----:B------:R-:W-:Y:S02]  /*1260*/  ISETP.LT.U32.OR P1, PT, R154, 0x2, !P1 ;  /* 0x000000029a00780c */ /* 0x000fe40004f21470 */
[----:B------:R-:W-:Y:S02]  /*1270*/  SHF.L.U32 R0, R0, R3, RZ ;  /* 0x0000000300007219 */ /* 0x000fe400000006ff */
[----:B------:R-:W-:Y:S02]  /*1280*/  SEL R5, RZ, 0x1, !P1 ;  /* 0x00000001ff057807 */ /* 0x000fe40004800000 */
[----:B------:R-:W-:-:S05]  /*1290*/  SEL R2, RZ, 0x2, !P1 ;  /* 0x00000002ff027807 */ /* 0x000fca0004800000 */
[----:B------:R-:W-:-:S05]  /*12a0*/  IMAD.IADD R2, R5, 0x1, R2 ;  /* 0x0000000105027824 */ /* 0x000fca00078e0202 */
[----:B------:R-:W-:Y:S02]  /*12b0*/  PRMT R8, R2, 0x7610, R8 ;  /* 0x0000761002087816 */ /* 0x000fe40000000008 */
.L_x_18:
[----:B------:R-:W-:Y:S05]  /*12c0*/  @!P0 BRA `(.L_x_19) ;  /* 0x0000000000b88947 */ /* 0x000fea0003800000 */
[----:B------:R-:W1:Y:S01]  /*12d0*/  LDC.64 R4, c[0x0][0xb18] ;  /* 0x0002c600ff047b82 */ /* 0x000e620000000a00 */
[----:B------:R-:W-:-:S07]  /*12e0*/  ISETP.NE.AND P0, PT, R9, 0x1, PT ;  /* 0x000000010900780c */ /* 0x000fce0003f05270 */
[----:B------:R-:W2:Y:S08]  /*12f0*/  LDC R14, c[0x0][0xb0c] ;  /* 0x0002c300ff0e7b82 */ /* 0x000eb00000000800 */
[----:B------:R-:W3:Y:S08]  /*1300*/  LDC R13, c[0x0][0x370] ;  /* 0x0000dc00ff0d7b82 */ /* 0x000ef00000000800 */
[----:B------:R-:W4:Y:S01]  /*1310*/  LDC R16, c[0x0][0x374] ;  /* 0x0000dd00ff107b82 */ /* 0x000f220000000800 */
[----:B-1----:R-:W-:-:S07]  /*1320*/  ISETP.NE.AND P1, PT, R4, 0x1, PT ;  /* 0x000000010400780c */ /* 0x002fce0003f25270 */
[----:B------:R-:W3:Y:S01]  /*1330*/  LDC.64 R6, c[0x0][0xb10] ;  /* 0x0002c400ff067b82 */ /* 0x000ee20000000a00 */
[----:B--2---:R-:W-:-:S07]  /*1340*/  ISETP.NE.AND P2, PT, R14, 0x1, PT ;  /* 0x000000010e00780c */ /* 0x004fce0003f45270 */
[----:B------:R-:W1:Y:S08]  /*1350*/  LDC R12, c[0x0][0xb20] ;  /* 0x0002c800ff0c7b82 */ /* 0x000e700000000800 */
[----:B------:R-:W2:Y:S01]  /*1360*/  LDC.64 R2, c[0x0][0xb28] ;  /* 0x0002ca00ff027b82 */ /* 0x000ea20000000a00 */
[----:B----4-:R-:W-:-:S04]  /*1370*/  IMAD.HI.U32 R15, R16, R5, RZ ;  /* 0x00000005100f7227 */ /* 0x010fc800078e00ff */
[----:B------:R-:W-:-:S04]  /*1380*/  IMAD.HI.U32 R5, R164, R5, RZ ;  /* 0x00000005a4057227 */ /* 0x000fc800078e00ff */
[----:B---3--:R-:W-:-:S04]  /*1390*/  IMAD.HI.U32 R18, R13, R6, RZ ;  /* 0x000000060d127227 */ /* 0x008fc800078e00ff */
[C---:B------:R-:W-:Y:S01]  /*13a0*/  IMAD.HI.U32 R20, R11.reuse, R6, RZ ;  /* 0x000000060b147227 */ /* 0x040fe200078e00ff */
[-C--:B------:R-:W-:Y:S02]  /*13b0*/  @P2 SHF.R.U32.HI R13, RZ, R7.reuse, R18 ;  /* 0x00000007ff0d2219 */ /* 0x080fe40000011612 */
[-C--:B-1----:R-:W-:Y:S02]  /*13c0*/  @P1 SHF.R.U32.HI R16, RZ, R12.reuse, R15 ;  /* 0x0000000cff101219 */ /* 0x082fe4000001160f */
[----:B------:R-:W-:Y:S02]  /*13d0*/  SHF.R.U32.HI R5, RZ, R12, R5 ;  /* 0x0000000cff057219 */ /* 0x000fe40000011605 */
[----:B------:R-:W-:Y:S02]  /*13e0*/  SHF.R.U32.HI R20, RZ, R7, R20 ;  /* 0x00000007ff147219 */ /* 0x000fe40000011614 */
[----:B------:R-:W-:Y:S01]  /*13f0*/  SEL R5, R164, R5, !P1 ;  /* 0x00000005a4057207 */ /* 0x000fe20004800000 */
[----:B--2---:R-:W-:Y:S01]  /*1400*/  IMAD.HI.U32 R18, R16, R2, RZ ;  /* 0x0000000210127227 */ /* 0x004fe200078e00ff */
[----:B------:R-:W-:-:S02]  /*1410*/  SEL R155, R11, R20, !P2 ;  /* 0x000000140b9b7207 */ /* 0x000fc40005000000 */
[----:B------:R-:W-:Y:S01]  /*1420*/  IADD3 R7, PT, PT, -R5, RZ, RZ ;  /* 0x000000ff05077210 */ /* 0x000fe20007ffe1ff */
[----:B------:R-:W-:Y:S01]  /*1430*/  IMAD.HI.U32 R6, R13, R2, RZ ;  /* 0x000000020d067227 */ /* 0x000fe200078e00ff */
[----:B------:R-:W-:-:S03]  /*1440*/  @P0 SHF.R.U32.HI R16, RZ, R3, R18 ;  /* 0x00000003ff100219 */ /* 0x000fc60000011612 */
[----:B------:R-:W-:Y:S01]  /*1450*/  IMAD R7, R4, R7, R164 ;  /* 0x0000000704077224 */ /* 0x000fe200078e02a4 */
[----:B------:R-:W-:Y:S01]  /*1460*/  @P0 SHF.R.U32.HI R13, RZ, R3, R6 ;  /* 0x00000003ff0d0219 */ /* 0x000fe20000011606 */
[----:B------:R-:W-:-:S04]  /*1470*/  IMAD R16, R16, R9, RZ ;  /* 0x0000000910107224 */ /* 0x000fc800078e02ff */
[----:B------:R-:W-:Y:S01]  /*1480*/  IMAD R6, R13, R9, RZ ;  /* 0x000000090d067224 */ /* 0x000fe200078e02ff */
[----:B------:R-:W-:-:S04]  /*1490*/  ISETP.GE.AND P1, PT, R5, R16, PT ;  /* 0x000000100500720c */ /* 0x000fc80003f26270 */
[----:B------:R-:W-:Y:S01]  /*14a0*/  ISETP.GE.OR P1, PT, R155, R6, P1 ;  /* 0x000000069b00720c */ /* 0x000fe20000f26670 */
[----:B------:R-:W-:-:S05]  /*14b0*/  IMAD.HI.U32 R6, R5, R2, RZ ;  /* 0x0000000205067227 */ /* 0x000fca00078e00ff */
[----:B------:R-:W-:-:S04]  /*14c0*/  SHF.R.U32.HI R6, RZ, R3, R6 ;  /* 0x00000003ff067219 */ /* 0x000fc80000011606 */
[----:B------:R-:W-:-:S03]  /*14d0*/  SEL R6, R5, R6, !P0 ;  /* 0x0000000605067207 */ /* 0x000fc60004000000 */
[----:B------:R-:W-:Y:S01]  /*14e0*/  @!P1 IMAD.HI.U32 R12, R155, R2, RZ ;  /* 0x000000029b0c9227 */ /* 0x000fe200078e00ff */
[----:B------:R-:W-:-:S04]  /*14f0*/  IADD3 R2, PT, PT, -R6, RZ, RZ ;  /* 0x000000ff06027210 */ /* 0x000fc80007ffe1ff */
[----:B------:R-:W-:Y:S01]  /*1500*/  @!P1 SHF.R.U32.HI R12, RZ, R3, R12 ;  /* 0x00000003ff0c9219 */ /* 0x000fe2000001160c */
[----:B------:R-:W-:-:S03]  /*1510*/  IMAD R2, R9, R2, R5 ;  /* 0x0000000209027224 */ /* 0x000fc600078e0205 */
[----:B------:R-:W-:-:S05]  /*1520*/  @!P1 SEL R3, R155, R12, !P0 ;  /* 0x0000000c9b039207 */ /* 0x000fca0004000000 */
[--C-:B------:R-:W-:Y:S02]  /*1530*/  @!P1 IMAD.IADD R6, R6, 0x1, -R3.reuse ;  /* 0x0000000106069824 */ /* 0x100fe400078e0a03 */
[----:B------:R-:W-:Y:S01]  /*1540*/  @!P1 IMAD R3, R2, R13, R3 ;  /* 0x0000000d02039224 */ /* 0x000fe200078e0203 */
[----:B------:R-:W-:Y:S01]  /*1550*/  IADD3 R2, PT, PT, -R155, RZ, RZ ;  /* 0x000000ff9b027210 */ /* 0x000fe20007ffe1ff */
[----:B------:R-:W-:Y:S02]  /*1560*/  @!P1 IMAD R5, R6, R9, R155 ;  /* 0x0000000906059224 */ /* 0x000fe400078e029b */
[----:B------:R-:W-:Y:S02]  /*1570*/  @!P1 IMAD.MOV.U32 R155, RZ, RZ, R3 ;  /* 0x000000ffff9b9224 */ /* 0x000fe400078e0003 */
[----:B------:R-:W-:Y:S02]  /*1580*/  IMAD R2, R14, R2, R11 ;  /* 0x000000020e027224 */ /* 0x000fe400078e020b */
[----:B------:R-:W-:-:S02]  /*1590*/  IMAD R164, R5, R4, R7 ;  /* 0x0000000405a47224 */ /* 0x000fc400078e0207 */
[----:B------:R-:W-:Y:S02]  /*15a0*/  IMAD R155, R155, R14, R2 ;  /* 0x0000000e9b9b7224 */ /* 0x000fe400078e0202 */
.L_x_19:
[----:B------:R-:W-:Y:S05]  /*15b0*/  BRA.U UP3, `(.L_x_20) ;  /* 0x0000000103407547 */ /* 0x000fea000b800000 */
[----:B------:R-:W1:Y:S08]  /*15c0*/  LDC.64 R4, c[0x0][0xb10] ;  /* 0x0002c400ff047b82 */ /* 0x000e700000000a00 */
[----:B------:R-:W2:Y:S08]  /*15d0*/  LDC.64 R2, c[0x0][0xb18] ;  /* 0x0002c600ff027b82 */ /* 0x000eb00000000a00 */
[----:B------:R-:W3:Y:S08]  /*15e0*/  LDC R6, c[0x0][0xb20] ;  /* 0x0002c800ff067b82 */ /* 0x000ef00000000800 */
[----:B------:R-:W4:Y:S01]  /*15f0*/  LDC R12, c[0x0][0xb0c] ;  /* 0x0002c300ff0c7b82 */ /* 0x000f220000000800 */
[----:B-1----:R-:W-:-:S05]  /*1600*/  IMAD.HI.U32 R4, R155, R4, RZ ;  /* 0x000000049b047227 */ /* 0x002fca00078e00ff */
[----:B------:R-:W-:Y:S01]  /*1610*/  SHF.R.U32.HI R4, RZ, R5, R4 ;  /* 0x00000005ff047219 */ /* 0x000fe20000011604 */
[----:B--2---:R-:W-:Y:S01]  /*1620*/  IMAD.HI.U32 R3, R164, R3, RZ ;  /* 0x00000003a4037227 */ /* 0x004fe200078e00ff */
[----:B------:R-:W-:-:S04]  /*1630*/  ISETP.NE.AND P0, PT, R2, 0x1, PT ;  /* 0x000000010200780c */ /* 0x000fc80003f05270 */
[----:B---3--:R-:W-:-:S04]  /*1640*/  SHF.R.U32.HI R3, RZ, R6, R3 ;  /* 0x00000006ff037219 */ /* 0x008fc80000011603 */
[----:B------:R-:W-:Y:S02]  /*1650*/  SEL R3, R164, R3, !P0 ;  /* 0x00000003a4037207 */ /* 0x000fe40004000000 */
[----:B----4-:R-:W-:-:S04]  /*1660*/  ISETP.NE.AND P1, PT, R12, 0x1, PT ;  /* 0x000000010c00780c */ /* 0x010fc80003f25270 */
[----:B------:R-:W-:-:S05]  /*1670*/  SEL R6, R155, R4, !P1 ;  /* 0x000000049b067207 */ /* 0x000fca0004800000 */
[----:B------:R-:W-:Y:S02]  /*1680*/  IMAD.IADD R4, R3, 0x1, -R6 ;  /* 0x0000000103047824 */ /* 0x000fe400078e0a06 */
[----:B------:R-:W-:Y:S02]  /*1690*/  IMAD.IADD R3, R6, 0x1, -R3 ;  /* 0x0000000106037824 */ /* 0x000fe400078e0a03 */
[----:B------:R-:W-:Y:S02]  /*16a0*/  IMAD R155, R4, R12, R155 ;  /* 0x0000000c049b7224 */ /* 0x000fe400078e029b */
[----:B------:R-:W-:Y:S02]  /*16b0*/  IMAD R164, R3, R2, R164 ;  /* 0x0000000203a47224 */ /* 0x000fe400078e02a4 */
.L_x_20:
[----:B------:R-:W-:Y:S05]  /*16c0*/  BRA.U !UP1, `(.L_x_21) ;  /* 0x00000001090c7547 */ /* 0x000fea000b800000 */
[----:B------:R-:W-:Y:S01]  /*16d0*/  UCGABAR_WAIT ;  /* 0x0000000000007dc7 */ /* 0x000fe20008000000 */
[----:B------:R-:W-:Y:S01]  /*16e0*/  CCTL.IVALL ;  /* 0x00000000ff00798f */ /* 0x000fe20002000000 */
[----:B------:R-:W-:Y:S05]  /*16f0*/  BRA `(.L_x_22) ;  /* 0x0000000000047947 */ /* 0x000fea0003800000 */
.L_x_21:
[----:B------:R-:W-:Y:S06]  /*1700*/  BAR.SYNC.DEFER_BLOCKING 0x0 ;  /* 0x0000000000007b1d */ /* 0x000fec0000010000 */
.L_x_22:
[----:B------:R-:W-:Y:S05]  /*1710*/  BRA.U UP2, `(.L_x_23) ;  /* 0x0000001902f07547 */ /* 0x000fea000b800000 */
[----:B------:R-:W1:Y:S01]  /*1720*/  LDCU UR15, c[0x0][0x38c] ;  /* 0x00007180ff0f77ac */ /* 0x000e620008000800 */
[----:B------:R-:W2:Y:S01]  /*1730*/  LDC R9, c[0x0][0x370] ;  /* 0x0000dc00ff097b82 */ /* 0x000ea20000000800 */
[C---:B------:R-:W-:Y:S02]  /*1740*/  IMAD.SHL.U32 R17, R11.reuse, 0x20, RZ ;  /* 0x000000200b117824 */ /* 0x040fe400078e00ff */
[----:B------:R-:W-:Y:S01]  /*1750*/  HFMA2 R15, -RZ, RZ, 0, 5.9604644775390625e-08 ;  /* 0x00000001ff0f7431 */ /* 0x000fe200000001ff */
[----:B------:R-:W-:Y:S01]  /*1760*/  UISETP.NE.AND UP1, UPT, UR10, URZ, UPT ;  /* 0x000000ff0a00728c */ /* 0x000fe2000bf25270 */
[----:B------:R-:W-:Y:S01]  /*1770*/  ISETP.NE.AND P4, PT, R10, RZ, P5 ;  /* 0x000000ff0a00720c */ /* 0x000fe20002f85270 */
[----:B------:R-:W-:Y:S01]  /*1780*/  IMAD.SHL.U32 R16, R11, 0x80, RZ ;  /* 0x000000800b107824 */ /* 0x000fe200078e00ff */
[----:B------:R-:W-:Y:S01]  /*1790*/  CS2R R12, SRZ ;  /* 0x00000000000c7805 */ /* 0x000fe2000001ff00 */
[----:B------:R-:W-:Y:S01]  /*17a0*/  IMAD.MOV.U32 R14, RZ, RZ, RZ ;  /* 0x000000ffff0e7224 */ /* 0x000fe200078e00ff */
[----:B------:R-:W3:Y:S01]  /*17b0*/  LDC R0, c[0x0][0x374] ;  /* 0x0000dd00ff007b82 */ /* 0x000ee20000000800 */
[----:B------:R-:W-:Y:S01]  /*17c0*/  MOV R10, 0x1 ;  /* 0x00000001000a7802 */ /* 0x000fe20000000f00 */
[----:B------:R-:W4:Y:S01]  /*17d0*/  LDCU.64 UR24, c[0x0][0x348] ;  /* 0x00006900ff1877ac */ /* 0x000f220008000a00 */
[----:B------:R-:W-:Y:S01]  /*17e0*/  LOP3.LUT R17, R17, 0x20, RZ, 0xc0, !PT ;  /* 0x0000002011117812 */ /* 0x000fe200078ec0ff */
[----:B------:R-:W-:Y:S01]  /*17f0*/  USEL UR7, UR7, 0x2, UP1 ;  /* 0x0000000207077887 */ /* 0x000fe20008800000 */
[----:B------:R-:W-:Y:S01]  /*1800*/  UMOV UR13, URZ ;  /* 0x000000ff000d7c82 */ /* 0x000fe20008000000 */
[----:B-1----:R-:W-:-:S04]  /*1810*/  UIADD3 UR4, UPT, UPT, UR15, 0x3f, URZ ;  /* 0x0000003f0f047890 */ /* 0x002fc8000fffe0ff */
[----:B------:R-:W-:-:S04]  /*1820*/  USHF.R.S32.HI UR22, URZ, 0x1f, UR4 ;  /* 0x0000001fff167899 */ /* 0x000fc80008011404 */
[----:B------:R-:W-:Y:S02]  /*1830*/  ULEA.HI UR22, UR22, UR4, URZ, 0x6 ;  /* 0x0000000416167291 */ /* 0x000fe4000f8f30ff */
[----:B------:R-:W-:Y:S02]  /*1840*/  UIADD3 UR4, UPT, UPT, UR15, -0x1, URZ ;  /* 0xffffffff0f047890 */ /* 0x000fe4000fffe0ff */
[----:B------:R-:W-:Y:S02]  /*1850*/  USHF.R.S32.HI UR22, URZ, 0x6, UR22 ;  /* 0x00000006ff167899 */ /* 0x000fe40008011416 */
[----:B------:R-:W-:Y:S02]  /*1860*/  UISETP.GE.U32.AND UP2, UPT, UR4, -0x7f, UPT ;  /* 0xffffff810400788c */ /* 0x000fe4000bf46070 */
[----:B------:R-:W-:Y:S02]  /*1870*/  UISETP.LT.U32.AND UP0, UPT, UR22, 0x14, UPT ;  /* 0x000000141600788c */ /* 0x000fe4000bf01070 */
[----:B------:R-:W-:-:S02]  /*1880*/  UIADD3 UR15, UPT, UPT, UR15, 0x7e, URZ ;  /* 0x0000007e0f0f7890 */ /* 0x000fc4000fffe0ff */
[----:B------:R-:W-:-:S04]  /*1890*/  USEL UR21, UR22, 0x14, UP0 ;  /* 0x0000001416157887 */ /* 0x000fc80008000000 */
[----:B------:R-:W-:Y:S02]  /*18a0*/  UIADD3 UR6, UPT, UPT, UR21, -0x1, URZ ;  /* 0xffffffff15067890 */ /* 0x000fe4000fffe0ff */
[----:B------:R-:W-:Y:S02]  /*18b0*/  @UP2 UIADD3 UR6, UPT, UPT, UR21, URZ, URZ ;  /* 0x000000ff15062290 */ /* 0x000fe4000fffe0ff */
[----:B------:R-:W-:Y:S02]  /*18c0*/  UIADD3 UR14, UPT, UPT, UR22, -UR21, URZ ;  /* 0x80000015160e7290 */ /* 0x000fe4000fffe0ff */
[----:B------:R-:W-:Y:S02]  /*18d0*/  UIADD3 UR5, UPT, UPT, UR6, 0x1, URZ ;  /* 0x0000000106057890 */ /* 0x000fe4000fffe0ff */
[----:B--2-4-:R-:W-:-:S12]  /*18e0*/  UIADD3 UR6, UPT, UPT, -UR6, URZ, URZ ;  /* 0x000000ff06067290 */ /* 0x014fd8000fffe1ff */
.L_x_43:
[----:B------:R-:W-:Y:S01]  /*18f0*/  UISETP.NE.AND UP0, UPT, UR37, URZ, UPT ;  /* 0x000000ff2500728c */ /* 0x000fe2000bf05270 */
[----:B------:R-:W1:Y:S08]  /*1900*/  S2UR UR37, SR_CgaCtaId ;  /* 0x00000000002579c3 */ /* 0x000e700000008800 */
[----:B------:R-:W-:Y:S05]  /*1910*/  BRA.U UP0, `(.L_x_24) ;  /* 0x0000000100347547 */ /* 0x000fea000b800000 */
[----:B------:R-:W2:Y:S01]  /*1920*/  S2R R2, SR_CgaCtaId ;  /* 0x0000000000027919 */ /* 0x000ea20000008800 */
[----:B------:R-:W-:-:S04]  /*1930*/  MOV R3, 0x400 ;  /* 0x0000040000037802 */ /* 0x000fc80000000f00 */
[----:B--2---:R-:W-:Y:S02]  /*1940*/  LEA R3, R2, R3, 0x18 ;  /* 0x0000000302037211 */ /* 0x004fe400078ec0ff */
[----:B------:R-:W-:-:S03]  /*1950*/  SHF.L.U32 R2, R10, 0x1f, RZ ;  /* 0x0000001f0a027819 */ /* 0x000fc600000006ff */
[----:B------:R-:W-:-:S04]  /*1960*/  IMAD R3, R12, 0x8, R3 ;  /* 0x000000080c037824 */ /* 0x000fc800078e0203 */
[----:B------:R-:W2:Y:S02]  /*1970*/  SYNCS.PHASECHK.TRANS64.TRYWAIT P0, [R3+URZ+0x1d0], R2 ;  /* 0x0001d002030075a7 */ /* 0x000ea400080011ff */
[----:B--2---:R-:W-:Y:S05]  /*1980*/  @!P0 BRA `(.L_x_25) ;  /* 0x00000060006c8947 */ /* 0x004fea0003800000 */
.L_x_131:
[----:B------:R-:W-:Y:S01]  /*1990*/  VIADD R12, R12, 0x1 ;  /* 0x000000010c0c7836 */ /* 0x000fe20000000000 */
[----:B------:R2:W-:Y:S04]  /*19a0*/  SYNCS.ARRIVE.TRANS64.A1T0 RZ, [R3+URZ+0x1c0], RZ ;  /* 0x0001c0ff03ff79a7 */ /* 0x0005e800081000ff */
[----:B------:R-:W-:-:S04]  /*19b0*/  ISETP.NE.AND P0, PT, R12, 0x2, PT ;  /* 0x000000020c00780c */ /* 0x000fc80003f05270 */
[----:B------:R-:W-:Y:S02]  /*19c0*/  SEL R12, R12, RZ, P0 ;  /* 0x000000ff0c0c7207 */ /* 0x000fe40000000000 */
[----:B--2---:R-:W-:-:S04]  /*19d0*/  SEL R3, RZ, 0x1, P0 ;  /* 0x00000001ff037807 */ /* 0x004fc80000000000 */
[----:B------:R-:W-:-:S07]  /*19e0*/  LOP3.LUT R10, R10, R3, RZ, 0x3c, !PT ;  /* 0x000000030a0a7212 */ /* 0x000fce00078e3cff */
.L_x_24:
[----:B------:R-:W-:Y:S01]  /*19f0*/  UMOV UR4, 0x400 ;  /* 0x0000040000047882 */ /* 0x000fe20000000000 */
[----:B------:R-:W-:Y:S01]  /*1a00*/  LEA.HI R3, R155, R155, RZ, 0x1 ;  /* 0x0000009b9b037211 */ /* 0x000fe200078f08ff */
[----:B-1----:R-:W-:Y:S01]  /*1a10*/  ULEA UR4, UR37, UR4, 0x18 ;  /* 0x0000000425047291 */ /* 0x002fe2000f8ec0ff */
[----:B------:R-:W-:Y:S01]  /*1a20*/  SHF.L.U32 R2, R15, 0x1f, RZ ;  /* 0x0000001f0f027819 */ /* 0x000fe200000006ff */
[----:B------:R-:W-:Y:S01]  /*1a30*/  UISETP.GE.U32.AND UP0, UPT, UR15, 0x7f, UPT ;  /* 0x0000007f0f00788c */ /* 0x000fe2000bf06070 */
[----:B------:R-:W-:Y:S01]  /*1a40*/  R2UR UR35, R16 ;  /* 0x00000000102372ca */ /* 0x000fe200000e0000 */
[----:B------:R-:W-:Y:S01]  /*1a50*/  ULEA UR8, UR13, UR4, 0x3 ;  /* 0x000000040d087291 */ /* 0x000fe2000f8e18ff */
[----:B------:R-:W-:Y:S01]  /*1a60*/  IMAD.SHL.U32 R3, R3, 0x80, RZ ;  /* 0x0000008003037824 */ /* 0x000fe200078e00ff */
[----:B------:R-:W-:Y:S01]  /*1a70*/  R2UR UR11, R17 ;  /* 0x00000000110b72ca */ /* 0x000fe200000e0000 */
[----:B------:R-:W-:-:S03]  /*1a80*/  UMOV UR23, URZ ;  /* 0x000000ff00177c82 */ /* 0x000fc60008000000 */
[----:B------:R-:W-:-:S03]  /*1a90*/  LOP3.LUT R3, R3, 0xffffff00, RZ, 0xc0, !PT ;  /* 0xffffff0003037812 */ /* 0x000fc600078ec0ff */
[----:B------:R1:W2:Y:S01]  /*1aa0*/  SYNCS.PHASECHK.TRANS64.TRYWAIT P0, [UR8+0xa0], R2 ;  /* 0x0000a002ff0075a7 */ /* 0x0002a20008001108 */
[----:B------:R-:W-:Y:S02]  /*1ab0*/  R2UR UR9, R3 ;  /* 0x00000000030972ca */ /* 0x000fe400000e0000 */
[----:B------:R-:W-:-:S11]  /*1ac0*/  R2UR UR8, R164 ;  /* 0x00000000a40872ca */ /* 0x000fd600000e0000 */
[----:B------:R-:W-:Y:S02]  /*1ad0*/  ULOP3.LUT UR35, UR9, 0x80, UR35, 0xf8, !UPT ;  /* 0x0000008009237892 */ /* 0x000fe4000f8ef823 */
[----:B------:R-:W-:Y:S01]  /*1ae0*/  ULEA UR11, UR8, UR11, 0x6 ;  /* 0x0000000b080b7291 */ /* 0x000fe2000f8e30ff */
[----:B------:R-:W-:Y:S11]  /*1af0*/  BRA.U !UP0, `(.L_x_26) ;  /* 0x0000000108c07547 */ /* 0x000ff6000b800000 */
[----:B------:R-:W-:Y:S01]  /*1b00*/  UMOV UR16, UR6 ;  /* 0x0000000600107c82 */ /* 0x000fe20008000000 */
[----:B------:R-:W-:Y:S01]  /*1b10*/  UMOV UR17, UR13 ;  /* 0x0000000d00117c82 */ /* 0x000fe20008000000 */
[----:B------:R-:W-:-:S05]  /*1b20*/  UMOV UR34, URZ ;  /* 0x000000ff00227c82 */ /* 0x000fca0008000000 */
.L_x_32:
[----:B------:R-:W-:Y:S01]  /*1b30*/  ULEA UR33, UR17, UR4, 0x3 ;  /* 0x0000000411217291 */ /* 0x000fe2000f8e18ff */
[----:B------:R-:W-:Y:S01]  /*1b40*/  @P5 MOV R3, 0x5000 ;  /* 0x0000500000035802 */ /* 0x000fe20000000f00 */
[----:B-12-4-:R-:W-:Y:S10]  /*1b50*/  @P0 BRA `(.L_x_27) ;  /* 0x00000000000c0947 */ /* 0x016ff40003800000 */
[----:B------:R-:W-:-:S04]  /*1b60*/  SHF.L.U32 R5, R15, 0x1f, RZ ;  /* 0x0000001f0f057819 */ /* 0x000fc800000006ff */
[----:B------:R-:W2:Y:S02]  /*1b70*/  SYNCS.PHASECHK.TRANS64.TRYWAIT P0, [UR33+0xa0], R5 ;  /* 0x0000a005ff0075a7 */ /* 0x000ea40008001121 */
[----:B--2---:R-:W-:Y:S05]  /*1b80*/  @!P0 BRA `(.L_x_28) ;  /* 0x0000006000008947 */ /* 0x004fea0003800000 */
.L_x_27:
[----:B------:R2:W-:Y:S01]  /*1b90*/  @P5 SYNCS.ARRIVE.TRANS64 RZ, [UR33], R3 ;  /* 0x00000003ffff59a7 */ /* 0x0005e20008000021 */
[----:B------:R-:W-:Y:S02]  /*1ba0*/  ULOP3.LUT UR8, UR7, 0x2, URZ, 0xfc, !UPT ;  /* 0x0000000207087892 */ /* 0x000fe4000f8efcff */
[----:B------:R-:W-:Y:S02]  /*1bb0*/  UIADD3 UR16, UPT, UPT, UR16, 0x1, URZ ;  /* 0x0000000110107890 */ /* 0x000fe4000fffe0ff */
[----:B------:R-:W-:Y:S02]  /*1bc0*/  UISETP.NE.AND UP0, UPT, UR8, 0x2, UPT ;  /* 0x000000020800788c */ /* 0x000fe4000bf05270 */
[----:B------:R-:W-:-:S07]  /*1bd0*/  UISETP.NE.AND UP2, UPT, UR16, 0x1, UPT ;  /* 0x000000011000788c */ /* 0x000fce000bf45270 */
[----:B------:R-:W-:Y:S05]  /*1be0*/  BRA.U UP0, `(.L_x_29) ;  /* 0x0000000100047547 */ /* 0x000fea000b800000 */
[----:B------:R-:W-:Y:S05]  /*1bf0*/  BPT.TRAP 0x1 ;  /* 0x000000040000795c */ /* 0x000fea0000300000 */
.L_x_29:
[----:B------:R-:W-:Y:S04]  /*1c00*/  BSSY.RECONVERGENT B0, `(.L_x_30) ;  /* 0x0000003000007945 */ /* 0x000fe80003800200 */
[----:B------:R-:W-:Y:S05]  /*1c10*/  @!P4 BRA `(.L_x_31) ;  /* 0x000000000004c947 */ /* 0x000fea0003800000 */
[----:B------:R-:W-:Y:S05]  /*1c20*/  BPT.TRAP 0x1 ;  /* 0x000000040000795c */ /* 0x000fea0000300000 */
.L_x_31:
[----:B------:R-:W-:Y:S05]  /*1c30*/  BSYNC.RECONVERGENT B0 ;  /* 0x0000000000007941 */ /* 0x000fea0003800200 */
.L_x_30:
[----:B------:R-:W-:Y:S02]  /*1c40*/  UIADD3 UR13, UPT, UPT, UR17, 0x1, URZ ;  /* 0x00000001110d7890 */ /* 0x000fe4000fffe0ff */
[----:B------:R-:W-:Y:S02]  /*1c50*/  ULEA UR32, UR17, UR4, 0xd ;  /* 0x0000000411207291 */ /* 0x000fe4000f8e68ff */
[----:B------:R-:W-:Y:S02]  /*1c60*/  UISETP.NE.AND UP0, UPT, UR13, 0x14, UPT ;  /* 0x000000140d00788c */ /* 0x000fe4000bf05270 */
[----:B------:R-:W-:Y:S02]  /*1c70*/  UIADD3 UR28, UP1, UPT, UR24, 0x80, URZ ;  /* 0x00000080181c7890 */ /* 0x000fe4000ff3e0ff */
[----:B------:R-:W-:Y:S02]  /*1c80*/  USEL UR9, URZ, 0x1, UP0 ;  /* 0x00000001ff097887 */ /* 0x000fe40008000000 */
[----:B------:R-:W-:-:S02]  /*1c90*/  USEL UR13, UR13, URZ, UP0 ;  /* 0x000000ff0d0d7287 */ /* 0x000fc40008000000 */
[----:B------:R-:W-:Y:S02]  /*1ca0*/  UIADD3 UR26, UP0, UPT, UR24, 0x180, URZ ;  /* 0x00000180181a7890 */ /* 0x000fe4000ff1e0ff */
[----:B------:R-:W-:Y:S01]  /*1cb0*/  ULEA UR8, UR13, UR4, 0x3 ;  /* 0x000000040d087291 */ /* 0x000fe2000f8e18ff */
[----:B------:R-:W-:Y:S01]  /*1cc0*/  LOP3.LUT R15, R15, UR9, RZ, 0x3c, !PT ;  /* 0x000000090f0f7c12 */ /* 0x000fe2000f8e3cff */
[----:B------:R-:W-:Y:S02]  /*1cd0*/  ULOP3.LUT UR33, UR33, 0xfefffff8, URZ, 0xc0, !UPT ;  /* 0xfefffff821217892 */ /* 0x000fe4000f8ec0ff */
[----:B------:R-:W-:Y:S01]  /*1ce0*/  UIADD3.X UR29, UPT, UPT, URZ, UR25, URZ, UP1, !UPT ;  /* 0x00000019ff1d7290 */ /* 0x000fe20008ffe4ff */
[----:B-1----:R-:W-:Y:S01]  /*1cf0*/  SHF.L.U32 R2, R15, 0x1f, RZ ;  /* 0x0000001f0f027819 */ /* 0x002fe200000006ff */
[----:B------:R-:W-:Y:S02]  /*1d00*/  UIADD3 UR32, UPT, UPT, UR32, 0x4600, URZ ;  /* 0x0000460020207890 */ /* 0x000fe4000fffe0ff */
[----:B------:R-:W-:Y:S01]  /*1d10*/  UIADD3.X UR27, UPT, UPT, URZ, UR25, URZ, UP0, !UPT ;  /* 0x00000019ff1b7290 */ /* 0x000fe200087fe4ff */
[----:B------:R4:W1:Y:S01]  /*1d20*/  SYNCS.PHASECHK.TRANS64.TRYWAIT P0, [UR8+0xa0], R2 ;  /* 0x0000a002ff0075a7 */ /* 0x0008620008001108 */
[----:B------:R-:W-:Y:S01]  /*1d30*/  ULEA UR8, UR17, UR4, 0xb ;  /* 0x0000000411087291 */ /* 0x000fe2000f8e58ff */
[----:B------:R-:W-:Y:S01]  /*1d40*/  UMOV UR18, 0x0 ;  /* 0x0000000000127882 */ /* 0x000fe20000000000 */
[----:B------:R-:W-:-:S02]  /*1d50*/  UMOV UR19, 0x10000000 ;  /* 0x1000000000137882 */ /* 0x000fc40000000000 */
[----:B------:R-:W-:Y:S01]  /*1d60*/  UIADD3 UR8, UPT, UPT, UR8, 0x2c600, URZ ;  /* 0x0002c60008087890 */ /* 0x000fe2000fffe0ff */
[----:B------:R2:W-:Y:S01]  /*1d70*/  UTMALDG.3D.2CTA [UR32], [UR28], desc[UR18] ;  /* 0x000012201c0075b4 */ /* 0x0005e20008211000 */
[----:B------:R-:W-:Y:S01]  /*1d80*/  UMOV UR10, UR34 ;  /* 0x00000022000a7c82 */ /* 0x000fe20008000000 */
[----:B------:R-:W-:Y:S01]  /*1d90*/  UMOV UR12, UR36 ;  /* 0x00000024000c7c82 */ /* 0x000fe20008000000 */
[----:B------:R-:W-:Y:S01]  /*1da0*/  UMOV UR9, UR33 ;  /* 0x0000002100097c82 */ /* 0x000fe20008000000 */
[----:B------:R-:W-:Y:S01]  /*1db0*/  UMOV UR23, UR5 ;  /* 0x0000000500177c82 */ /* 0x000fe20008000000 */
[----:B------:R-:W-:-:S03]  /*1dc0*/  UMOV UR17, UR13 ;  /* 0x0000000d00117c82 */ /* 0x000fc60008000000 */
[----:B------:R4:W-:Y:S01]  /*1dd0*/  UTMALDG.3D.2CTA [UR8], [UR26], desc[UR18] ;  /* 0x000012081a0075b4 */ /* 0x0009e20008211000 */
[----:B--2---:R-:W-:Y:S01]  /*1de0*/  UIADD3 UR34, UPT, UPT, UR34, 0x40, URZ ;  /* 0x0000004022227890 */ /* 0x004fe2000fffe0ff */
[----:B------:R-:W-:Y:S11]  /*1df0*/  BRA.U UP2, `(.L_x_32) ;  /* 0xfffffffd024c7547 */ /* 0x000ff6000b83ffff */
.L_x_26:
[----:B-12---:R-:W-:Y:S01]  /*1e00*/  PLOP3.LUT P0, PT, PT, PT, UP5, 0x80, 0x8 ;  /* 0x000000000008781c */ /* 0x006fe20003f0f058 */
[----:B----4-:R-:W-:Y:S01]  /*1e10*/  ULEA UR8, UR13, UR4, 0x3 ;  /* 0x000000040d087291 */ /* 0x010fe2000f8e18ff */
[----:B------:R-:W-:Y:S01]  /*1e20*/  SHF.L.U32 R2, R15, 0x1f, RZ ;  /* 0x0000001f0f027819 */ /* 0x000fe200000006ff */
[----:B------:R-:W-:-:S10]  /*1e30*/  UISETP.GT.AND UP0, UPT, UR22, UR21, UPT ;  /* 0x000000151600728c */ /* 0x000fd4000bf04270 */
[----:B------:R-:W-:Y:S01]  /*1e40*/  @!P0 SYNCS.ARRIVE.TRANS64.A1T0 RZ, [UR4+0x158], RZ ;  /* 0x000158ffffff89a7 */ /* 0x000fe20008100004 */
[----:B------:R1:W2:Y:S01]  /*1e50*/  SYNCS.PHASECHK.TRANS64.TRYWAIT P0, [UR8+0xa0], R2 ;  /* 0x0000a002ff0075a7 */ /* 0x0002a20008001108 */
[----:B------:R-:W-:Y:S05]  /*1e60*/  BRA.U !UP0, `(.L_x_33) ;  /* 0x0000000108c07547 */ /* 0x000fea000b800000 */
[----:B------:R-:W-:Y:S01]  /*1e70*/  UIADD3 UR26, UPT, UPT, UR14, UR23, URZ ;  /* 0x000000170e1a7290 */ /* 0x000fe2000fffe0ff */
[----:B------:R-:W-:-:S11]  /*1e80*/  UMOV UR27, UR13 ;  /* 0x0000000d001b7c82 */ /* 0x000fd60008000000 */
.L_x_39:
[----:B------:R-:W-:Y:S01]  /*1e90*/  ULEA UR17, UR27, UR4, 0x3 ;  /* 0x000000041b117291 */ /* 0x000fe2000f8e18ff */
[----:B--2---:R-:W-:Y:S01]  /*1ea0*/  @P5 MOV R3, 0x5000 ;  /* 0x0000500000035802 */ /* 0x004fe20000000f00 */
[----:B-12---:R-:W-:Y:S10]  /*1eb0*/  @P0 BRA `(.L_x_34) ;  /* 0x00000000000c0947 */ /* 0x006ff40003800000 */
[----:B------:R-:W-:-:S04]  /*1ec0*/  SHF.L.U32 R5, R15, 0x1f, RZ ;  /* 0x0000001f0f057819 */ /* 0x000fc800000006ff */
[----:B------:R-:W2:Y:S02]  /*1ed0*/  SYNCS.PHASECHK.TRANS64.TRYWAIT P0, [UR17+0xa0], R5 ;  /* 0x0000a005ff0075a7 */ /* 0x000ea40008001111 */
[----:B--2---:R-:W-:Y:S05]  /*1ee0*/  @!P0 BRA `(.L_x_35) ;  /* 0x0000005c00408947 */ /* 0x004fea0003800000 */
.L_x_34:
[----:B------:R2:W-:Y:S01]  /*1ef0*/  @P5 SYNCS.ARRIVE.TRANS64 RZ, [UR17], R3 ;  /* 0x00000003ffff59a7 */ /* 0x0005e20008000011 */
[----:B------:R-:W-:-:S04]  /*1f00*/  ULOP3.LUT UR8, UR7, 0x2, URZ, 0xfc, !UPT ;  /* 0x0000000207087892 */ /* 0x000fc8000f8efcff */
[----:B------:R-:W-:-:S09]  /*1f10*/  UISETP.NE.AND UP0, UPT, UR8, 0x2, UPT ;  /* 0x000000020800788c */ /* 0x000fd2000bf05270 */
[----:B------:R-:W-:Y:S05]  /*1f20*/  BRA.U UP0, `(.L_x_36) ;  /* 0x0000000100047547 */ /* 0x000fea000b800000 */
[----:B------:R-:W-:Y:S05]  /*1f30*/  BPT.TRAP 0x1 ;  /* 0x000000040000795c */ /* 0x000fea0000300000 */
.L_x_36:
[----:B------:R-:W-:Y:S04]  /*1f40*/  BSSY.RECONVERGENT B0, `(.L_x_37) ;  /* 0x0000003000007945 */ /* 0x000fe80003800200 */
[----:B------:R-:W-:Y:S05]  /*1f50*/  @!P4 BRA `(.L_x_38) ;  /* 0x000000000004c947 */ /* 0x000fea0003800000 */
[----:B------:R-:W-:Y:S05]  /*1f60*/  BPT.TRAP 0x1 ;  /* 0x000000040000795c */ /* 0x000fea0000300000 */
.L_x_38:
[----:B------:R-:W-:Y:S05]  /*1f70*/  BSYNC.RECONVERGENT B0 ;  /* 0x0000000000007941 */ /* 0x000fea0003800200 */
.L_x_37:
        /* <DEDUP_REMOVED lines=9> */
[----:B------:R-:W-:Y:S02]  /*2010*/  USHF.L.U32 UR18, UR23, 0x6, URZ ;  /* 0x0000000617127899 */ /* 0x000fe400080006ff */
[----:B------:R-:W-:Y:S01]  /*2020*/  ULOP3.LUT UR17, UR17, 0xfefffff8, URZ, 0xc0, !UPT ;  /* 0xfefffff811117892 */ /* 0x000fe2000f8ec0ff */
[----:B-1----:R-:W-:Y:S01]  /*2030*/  SHF.L.U32 R2, R15, 0x1f, RZ ;  /* 0x0000001f0f027819 */ /* 0x002fe200000006ff */
[----:B------:R-:W-:Y:S02]  /*2040*/  UIADD3 UR16, UPT, UPT, UR16, 0x4600, URZ ;  /* 0x0000460010107890 */ /* 0x000fe4000fffe0ff */
[----:B------:R-:W-:Y:S01]  /*2050*/  UIADD3.X UR33, UPT, UPT, URZ, UR25, URZ, UP1, !UPT ;  /* 0x00000019ff217290 */ /* 0x000fe20008ffe4ff */
[----:B------:R4:W1:Y:S01]  /*2060*/  SYNCS.PHASECHK.TRANS64.TRYWAIT P0, [UR8+0xa0], R2 ;  /* 0x0000a002ff0075a7 */ /* 0x0008620008001108 */
[----:B------:R-:W-:-:S02]  /*2070*/  ULEA UR8, UR27, UR4, 0xb ;  /* 0x000000041b087291 */ /* 0x000fc4000f8e58ff */
[----:B------:R-:W-:Y:S02]  /*2080*/  UIADD3.X UR31, UPT, UPT, URZ, UR25, URZ, UP0, !UPT ;  /* 0x00000019ff1f7290 */ /* 0x000fe400087fe4ff */
[----:B------:R-:W-:Y:S01]  /*2090*/  UIADD3 UR8, UPT, UPT, UR8, 0x2c600, URZ ;  /* 0x0002c60008087890 */ /* 0x000fe2000fffe0ff */
[----:B------:R-:W-:Y:S01]  /*20a0*/  UMOV UR28, 0x0 ;  /* 0x00000000001c7882 */ /* 0x000fe20000000000 */
[----:B------:R-:W-:Y:S01]  /*20b0*/  UMOV UR29, 0x10000000 ;  /* 0x10000000001d7882 */ /* 0x000fe20000000000 */
[----:B------:R-:W-:Y:S01]  /*20c0*/  UMOV UR19, UR35 ;  /* 0x0000002300137c82 */ /* 0x000fe20008000000 */
[----:B------:R-:W-:Y:S01]  /*20d0*/  UMOV UR20, UR36 ;  /* 0x0000002400147c82 */ /* 0x000fe20008000000 */
[----:B------:R-:W-:Y:S01]  /*20e0*/  UMOV UR12, UR36 ;  /* 0x00000024000c7c82 */ /* 0x000fe20008000000 */
[----:B------:R-:W-:Y:S01]  /*20f0*/  UMOV UR9, UR17 ;  /* 0x0000001100097c82 */ /* 0x000fe20008000000 */
[----:B------:R-:W-:Y:S01]  /*2100*/  UMOV UR10, UR18 ;  /* 0x00000012000a7c82 */ /* 0x000fe20008000000 */
[----:B------:R4:W-:Y:S01]  /*2110*/  UTMALDG.3D.2CTA [UR16], [UR32], desc[UR28] ;  /* 0x00001c10200075b4 */ /* 0x0009e20008211000 */
[----:B------:R-:W-:Y:S01]  /*2120*/  UIADD3 UR23, UPT, UPT, UR23, 0x1, URZ ;  /* 0x0000000117177890 */ /* 0x000fe2000fffe0ff */
[----:B------:R-:W-:-:S03]  /*2130*/  UMOV UR27, UR13 ;  /* 0x0000000d001b7c82 */ /* 0x000fc60008000000 */
[----:B------:R-:W-:Y:S01]  /*2140*/  UISETP.NE.AND UP0, UPT, UR23, UR26, UPT ;  /* 0x0000001a1700728c */ /* 0x000fe2000bf05270 */
[----:B------:R4:W-:Y:S08]  /*2150*/  UTMALDG.3D.2CTA [UR8], [UR30], desc[UR28] ;  /* 0x00001c081e0075b4 */ /* 0x0009f00008211000 */
[----:B----4-:R-:W-:Y:S05]  /*2160*/  BRA.U UP0, `(.L_x_39) ;  /* 0xfffffffd00487547 */ /* 0x010fea000b83ffff */
.L_x_33:
[C---:B-1----:R-:W-:Y:S01]  /*2170*/  LEA R2, R14.reuse, UR4, 0x3 ;  /* 0x000000040e027c11 */ /* 0x042fe2000f8e18ff */
[----:B------:R-:W-:Y:S01]  /*2180*/  NOP ;  /* 0x0000000000007918 */ /* 0x000fe20000000000 */
[----:B--2---:R-:W-:Y:S02]  /*2190*/  SHF.L.U32 R3, R13, 0x1f, RZ ;  /* 0x0000001f0d037819 */ /* 0x004fe400000006ff */
[----:B------:R-:W-:Y:S02]  /*21a0*/  LEA R4, R14, UR4, 0x4 ;  /* 0x000000040e047c11 */ /* 0x000fe4000f8e20ff */
[----:B------:R-:W1:Y:S02]  /*21b0*/  SYNCS.PHASECHK.TRANS64.TRYWAIT P0, [R2+URZ+0x160], R3 ;  /* 0x00016003020075a7 */ /* 0x000e6400080011ff */
[----:B-1----:R-:W-:Y:S05]  /*21c0*/  @!P0 BRA `(.L_x_40) ;  /* 0x0000005800a08947 */ /* 0x002fea0003800000 */
.L_x_134:
[----:B------:R-:W2:Y:S01]  /*21d0*/  LDS.128 R4, [R4+0x1f0] ;  /* 0x0001f00004047984 */ /* 0x000ea20000000c00 */
[----:B------:R-:W-:Y:S01]  /*21e0*/  ISETP.GE.AND P0, PT, R72, 0x1, PT ;  /* 0x000000014800780c */ /* 0x000fe20003f06270 */
[----:B-1----:R-:W-:Y:S01]  /*21f0*/  VIADD R2, R2, 0x170 ;  /* 0x0000017002027836 */ /* 0x002fe20000000000 */
[----:B------:R-:W-:Y:S01]  /*2200*/  @!PT LDS RZ, [RZ] ;  /* 0x00000000fffff984 */ /* 0x000fe20000000800 */
[----:B------:R-:W-:Y:S01]  /*2210*/  @!PT LDS RZ, [RZ] ;  /* 0x00000000fffff984 */ /* 0x000fe20000000800 */
[----:B------:R-:W-:Y:S01]  /*2220*/  @!PT LDS RZ, [RZ] ;  /* 0x00000000fffff984 */ /* 0x000fe20000000800 */
[----:B------:R-:W-:Y:S01]  /*2230*/  @!PT LDS RZ, [RZ] ;  /* 0x00000000fffff984 */ /* 0x000fe20000000800 */
[----:B------:R1:W-:Y:S06]  /*2240*/  MEMBAR.ALL.CTA ;  /* 0x0000000000007992 */ /* 0x0003ec0000008000 */
[----:B-1----:R-:W1:Y:S01]  /*2250*/  FENCE.VIEW.ASYNC.S ;  /* 0x00000000000073c6 */ /* 0x002e620000000000 */
[----:B------:R-:W-:-:S04]  /*2260*/  PRMT R2, RZ, 0x654, R2 ;  /* 0x00000654ff027816 */ /* 0x000fc80000000002 */
[----:B-1----:R1:W-:Y:S01]  /*2270*/  SYNCS.ARRIVE.TRANS64.RED.A1T0 RZ, [R2+URZ], RZ ;  /* 0x000000ff02ff79a7 */ /* 0x0023e200081004ff */
[----:B--2---:R-:W-:-:S13]  /*2280*/  LOP3.LUT P2, RZ, R6, 0x1, RZ, 0xc0, !PT ;  /* 0x0000000106ff7812 */ /* 0x004fda000784c0ff */
[----:B------:R-:W-:Y:S01]  /*2290*/  @P2 SHF.R.U32.HI R3, RZ, 0x10, R5 ;  /* 0x00000010ff032819 */ /* 0x000fe20000011605 */
[----:B------:R-:W-:Y:S01]  /*22a0*/  VOTEU.ANY UP0, P2 ;  /* 0x0000000000ff7886 */ /* 0x000fe20001000100 */
[----:B------:R-:W-:Y:S02]  /*22b0*/  @P2 MOV R11, R4 ;  /* 0x00000004000b2202 */ /* 0x000fe40000000f00 */
[----:B------:R-:W-:Y:S02]  /*22c0*/  @P2 R2UR.BROADCAST UR8, R3 ;  /* 0x00000000030822ca */ /* 0x000fe400008e0000 */
[----:B------:R-:W-:-:S11]  /*22d0*/  @P2 LOP3.LUT R8, R5, 0xffff, RZ, 0xc0, !PT ;  /* 0x0000ffff05082812 */ /* 0x000fd600078ec0ff */
[----:B------:R-:W-:Y:S01]  /*22e0*/  @UP0 UMOV UR36, UR8 ;  /* 0x0000000800240c82 */ /* 0x000fe20008000000 */
[----:B-1----:R-:W-:Y:S05]  /*22f0*/  @!P0 BRA `(.L_x_41) ;  /* 0x0000000000b88947 */ /* 0x002fea0003800000 */
[----:B------:R-:W3:Y:S01]  /*2300*/  LDC.64 R4, c[0x0][0xb18] ;  /* 0x0002c600ff047b82 */ /* 0x000ee20000000a00 */
[----:B------:R-:W-:-:S07]  /*2310*/  ISETP.NE.AND P3, PT, R72, 0x1, PT ;  /* 0x000000014800780c */ /* 0x000fce0003f65270 */
[----:B------:R-:W1:Y:S08]  /*2320*/  LDC.64 R6, c[0x0][0xb10] ;  /* 0x0002c400ff067b82 */ /* 0x000e700000000a00 */
[----:B------:R-:W2:Y:S08]  /*2330*/  LDC R18, c[0x0][0xb20] ;  /* 0x0002c800ff127b82 */ /* 0x000eb00000000800 */
[----:B------:R-:W4:Y:S01]  /*2340*/  LDC R20, c[0x0][0xb0c] ;  /* 0x0002c300ff147b82 */ /* 0x000f220000000800 */
[----:B---3--:R-:W-:Y:S01]  /*2350*/  IMAD.HI.U32 R19, R0, R5, RZ ;  /* 0x0000000500137227 */ /* 0x008fe200078e00ff */
[----:B------:R-:W-:-:S03]  /*2360*/  ISETP.NE.AND P0, PT, R4, 0x1, PT ;  /* 0x000000010400780c */ /* 0x000fc60003f05270 */
[----:B------:R-:W-:-:S03]  /*2370*/  IMAD.HI.U32 R5, R8, R5, RZ ;  /* 0x0000000508057227 */ /* 0x000fc600078e00ff */
[----:B------:R-:W3:Y:S01]  /*2380*/  LDC.64 R2, c[0x0][0xb28] ;  /* 0x0002ca00ff027b82 */ /* 0x000ee20000000a00 */
[----:B-1----:R-:W-:-:S04]  /*2390*/  IMAD.HI.U32 R22, R9, R6, RZ ;  /* 0x0000000609167227 */ /* 0x002fc800078e00ff */
[----:B------:R-:W-:Y:S01]  /*23a0*/  IMAD.HI.U32 R24, R11, R6, RZ ;  /* 0x000000060b187227 */ /* 0x000fe200078e00ff */
[----:B------:R-:W-:Y:S02]  /*23b0*/  SHF.R.U32.HI R22, RZ, R7, R22 ;  /* 0x00000007ff167219 */ /* 0x000fe40000011616 */
[-C--:B--2---:R-:W-:Y:S02]  /*23c0*/  SHF.R.U32.HI R19, RZ, R18.reuse, R19 ;  /* 0x00000012ff137219 */ /* 0x084fe40000011613 */
[----:B------:R-:W-:Y:S02]  /*23d0*/  SHF.R.U32.HI R5, RZ, R18, R5 ;  /* 0x00000012ff057219 */ /* 0x000fe40000011605 */
[----:B------:R-:W-:Y:S02]  /*23e0*/  SEL R19, R0, R19, !P0 ;  /* 0x0000001300137207 */ /* 0x000fe40004000000 */
[----:B------:R-:W-:Y:S02]  /*23f0*/  SHF.R.U32.HI R24, RZ, R7, R24 ;  /* 0x00000007ff187219 */ /* 0x000fe40000011618 */
[----:B----4-:R-:W-:-:S02]  /*2400*/  ISETP.NE.AND P1, PT, R20, 0x1, PT ;  /* 0x000000011400780c */ /* 0x010fc40003f25270 */
[----:B------:R-:W-:Y:S02]  /*2410*/  SEL R5, R8, R5, !P0 ;  /* 0x0000000508057207 */ /* 0x000fe40004000000 */
[----:B------:R-:W-:Y:S02]  /*2420*/  SEL R21, R9, R22, !P1 ;  /* 0x0000001609157207 */ /* 0x000fe40004800000 */
[----:B------:R-:W-:Y:S01]  /*2430*/  SEL R7, R11, R24, !P1 ;  /* 0x000000180b077207 */ /* 0x000fe20004800000 */
[----:B---3--:R-:W-:-:S04]  /*2440*/  IMAD.HI.U32 R22, R19, R2, RZ ;  /* 0x0000000213167227 */ /* 0x008fc800078e00ff */
[----:B------:R-:W-:Y:S01]  /*2450*/  IMAD.HI.U32 R6, R21, R2, RZ ;  /* 0x0000000215067227 */ /* 0x000fe200078e00ff */
[----:B------:R-:W-:-:S04]  /*2460*/  @P3 SHF.R.U32.HI R19, RZ, R3, R22 ;  /* 0x00000003ff133219 */ /* 0x000fc80000011616 */
[----:B------:R-:W-:Y:S01]  /*2470*/  @P3 SHF.R.U32.HI R21, RZ, R3, R6 ;  /* 0x00000003ff153219 */ /* 0x000fe20000011606 */
[----:B------:R-:W-:-:S04]  /*2480*/  IMAD R19, R72, R19, RZ ;  /* 0x0000001348137224 */ /* 0x000fc800078e02ff */
[----:B------:R-:W-:Y:S01]  /*2490*/  IMAD R6, R72, R21, RZ ;  /* 0x0000001548067224 */ /* 0x000fe200078e02ff */
[C---:B------:R-:W-:Y:S02]  /*24a0*/  ISETP.GE.AND P0, PT, R5.reuse, R19, PT ;  /* 0x000000130500720c */ /* 0x040fe40003f06270 */
[----:B------:R-:W-:Y:S02]  /*24b0*/  IADD3 R19, PT, PT, -R5, RZ, RZ ;  /* 0x000000ff05137210 */ /* 0x000fe40007ffe1ff */
[----:B------:R-:W-:Y:S01]  /*24c0*/  ISETP.GE.OR P0, PT, R7, R6, P0 ;  /* 0x000000060700720c */ /* 0x000fe20000706670 */
[----:B------:R-:W-:-:S04]  /*24d0*/  IMAD.HI.U32 R6, R5, R2, RZ ;  /* 0x0000000205067227 */ /* 0x000fc800078e00ff */
[----:B------:R-:W-:Y:S01]  /*24e0*/  IMAD R8, R4, R19, R8 ;  /* 0x0000001304087224 */ /* 0x000fe200078e0208 */
[----:B------:R-:W-:-:S04]  /*24f0*/  SHF.R.U32.HI R6, RZ, R3, R6 ;  /* 0x00000003ff067219 */ /* 0x000fc80000011606 */
[----:B------:R-:W-:-:S03]  /*2500*/  SEL R6, R5, R6, !P3 ;  /* 0x0000000605067207 */ /* 0x000fc60005800000 */
[----:B------:R-:W-:-:S04]  /*2510*/  @!P0 IMAD.HI.U32 R18, R7, R2, RZ ;  /* 0x0000000207128227 */ /* 0x000fc800078e00ff */
[----:B------:R-:W-:Y:S01]  /*2520*/  IMAD.MOV R2, RZ, RZ, -R6 ;  /* 0x000000ffff027224 */ /* 0x000fe200078e0a06 */
[----:B------:R-:W-:-:S03]  /*2530*/  @!P0 SHF.R.U32.HI R18, RZ, R3, R18 ;  /* 0x00000003ff128219 */ /* 0x000fc60000011612 */
[----:B------:R-:W-:Y:S01]  /*2540*/  IMAD R2, R72, R2, R5 ;  /* 0x0000000248027224 */ /* 0x000fe200078e0205 */
        /* <DEDUP_REMOVED lines=9> */
.L_x_41:
[----:B------:R-:W1:Y:S02]  /*25e0*/  LDCU UR8, c[0x0][0xb30] ;  /* 0x00016600ff0877ac */ /* 0x000e640008000800 */
[----:B-1----:R-:W-:-:S09]  /*25f0*/  UISETP.NE.AND UP0, UPT, UR8, 0x1, UPT ;  /* 0x000000010800788c */ /* 0x002fd2000bf05270 */
[----:B------:R-:W-:Y:S05]  /*2600*/  BRA.U UP0, `(.L_x_42) ;  /* 0x0000000100407547 */ /* 0x000fea000b800000 */
[----:B------:R-:W1:Y:S08]  /*2610*/  LDC.64 R4, c[0x0][0xb10] ;  /* 0x0002c400ff047b82 */ /* 0x000e700000000a00 */
[----:B------:R-:W2:Y:S08]  /*2620*/  LDC.64 R2, c[0x0][0xb18] ;  /* 0x0002c600ff027b82 */ /* 0x000eb00000000a00 */
[----:B------:R-:W4:Y:S08]  /*2630*/  LDC R6, c[0x0][0xb20] ;  /* 0x0002c800ff067b82 */ /* 0x000f300000000800 */
[----:B------:R-:W3:Y:S01]  /*2640*/  LDC R18, c[0x0][0xb0c] ;  /* 0x0002c300ff127b82 */ /* 0x000ee20000000800 */
[----:B-1----:R-:W-:-:S05]  /*2650*/  IMAD.HI.U32 R4, R11, R4, RZ ;  /* 0x000000040b047227 */ /* 0x002fca00078e00ff */
[----:B------:R-:W-:Y:S01]  /*2660*/  SHF.R.U32.HI R4, RZ, R5, R4 ;  /* 0x00000005ff047219 */ /* 0x000fe20000011604 */
[----:B--2---:R-:W-:Y:S01]  /*2670*/  IMAD.HI.U32 R3, R8, R3, RZ ;  /* 0x0000000308037227 */ /* 0x004fe200078e00ff */
[----:B------:R-:W-:-:S04]  /*2680*/  ISETP.NE.AND P0, PT, R2, 0x1, PT ;  /* 0x000000010200780c */ /* 0x000fc80003f05270 */
[----:B----4-:R-:W-:-:S04]  /*2690*/  SHF.R.U32.HI R3, RZ, R6, R3 ;  /* 0x00000006ff037219 */ /* 0x010fc80000011603 */
[----:B------:R-:W-:Y:S02]  /*26a0*/  SEL R3, R8, R3, !P0 ;  /* 0x0000000308037207 */ /* 0x000fe40004000000 */
[----:B---3--:R-:W-:-:S04]  /*26b0*/  ISETP.NE.AND P1, PT, R18, 0x1, PT ;  /* 0x000000011200780c */ /* 0x008fc80003f25270 */
[----:B------:R-:W-:-:S05]  /*26c0*/  SEL R4, R11, R4, !P1 ;  /* 0x000000040b047207 */ /* 0x000fca0004800000 */
[----:B------:R-:W-:Y:S02]  /*26d0*/  IMAD.IADD R5, R3, 0x1, -R4 ;  /* 0x0000000103057824 */ /* 0x000fe400078e0a04 */
[----:B------:R-:W-:Y:S02]  /*26e0*/  IMAD.IADD R3, R4, 0x1, -R3 ;  /* 0x0000000104037824 */ /* 0x000fe400078e0a03 */
[----:B------:R-:W-:Y:S02]  /*26f0*/  IMAD R11, R5, R18, R11 ;  /* 0x00000012050b7224 */ /* 0x000fe400078e020b */
[----:B------:R-:W-:-:S07]  /*2700*/  IMAD R8, R3, R2, R8 ;  /* 0x0000000203087224 */ /* 0x000fce00078e0208 */
.L_x_42:
[----:B------:R-:W-:Y:S01]  /*2710*/  VIADD R14, R14, 0x1 ;  /* 0x000000010e0e7836 */ /* 0x000fe20000000000 */
[----:B------:R-:W-:Y:S01]  /*2720*/  UPLOP3.LUT UP5, UPT, UPT, UPT, UPT, 0x80, 0x8 ;  /* 0x000000000008789c */ /* 0x000fe20003faf070 */
[----:B------:R-:W-:Y:S02]  /*2730*/  IMAD.IADD R155, R11, 0x1, R154 ;  /* 0x000000010b9b7824 */ /* 0x000fe400078e029a */
[----:B------:R-:W-:Y:S01]  /*2740*/  IMAD.IADD R164, R8, 0x1, R143 ;  /* 0x0000000108a47824 */ /* 0x000fe200078e028f */
[----:B------:R-:W-:-:S04]  /*2750*/  ISETP.NE.AND P0, PT, R14, 0x2, PT ;  /* 0x000000020e00780c */ /* 0x000fc80003f05270 */
[----:B------:R-:W-:Y:S02]  /*2760*/  SEL R2, RZ, 0x1, P0 ;  /* 0x00000001ff027807 */ /* 0x000fe40000000000 */
[----:B------:R-:W-:Y:S02]  /*2770*/  SEL R14, R14, RZ, P0 ;  /* 0x000000ff0e0e7207 */ /* 0x000fe40000000000 */
[----:B------:R-:W-:Y:S01]  /*2780*/  LOP3.LUT R13, R13, R2, RZ, 0x3c, !PT ;  /* 0x000000020d0d7212 */ /* 0x000fe200078e3cff */
[----:B------:R-:W-:Y:S06]  /*2790*/  @P2 BRA `(.L_x_43) ;  /* 0xfffffff000542947 */ /* 0x000fec000383ffff */
[----:B------:R-:W-:Y:S01]  /*27a0*/  UIADD3 UR4, UPT, UPT, UR4, 0xa0, URZ ;  /* 0x000000a004047890 */ /* 0x000fe2000fffe0ff */
[----:B------:R-:W-:-:S03]  /*27b0*/  SHF.L.U32 R3, R15, 0x1f, RZ ;  /* 0x0000001f0f037819 */ /* 0x000fc600000006ff */
[----:B------:R-:W-:-:S09]  /*27c0*/  ULEA UR5, UR13, UR4, 0x3 ;  /* 0x000000040d057291 */ /* 0x000fd2000f8e18ff */
[----:B------:R-:W1:Y:S02]  /*27d0*/  SYNCS.PHASECHK.TRANS64.TRYWAIT P0, [UR5], R3 ;  /* 0x00000003ff0075a7 */ /* 0x000e640008001105 */
[----:B-1----:R-:W-:Y:S05]  /*27e0*/  @!P0 BRA `(.L_x_44) ;  /* 0x00000054002c8947 */ /* 0x002fea0003800000 */
.L_x_136:
[----:B------:R-:W-:-:S04]  /*27f0*/  UIADD3 UR6, UPT, UPT, UR13, 0x1, URZ ;  /* 0x000000010d067890 */ /* 0x000fc8000fffe0ff */
[----:B------:R-:W-:-:S04]  /*2800*/  UISETP.NE.AND UP0, UPT, UR6, 0x14, UPT ;  /* 0x000000140600788c */ /* 0x000fc8000bf05270 */
[----:B------:R-:W-:Y:S02]  /*2810*/  USEL UR7, URZ, 0x1, UP0 ;  /* 0x00000001ff077887 */ /* 0x000fe40008000000 */
[----:B------:R-:W-:-:S04]  /*2820*/  USEL UR6, UR6, URZ, UP0 ;  /* 0x000000ff06067287 */ /* 0x000fc80008000000 */
[----:B------:R-:W-:Y:S01]  /*2830*/  ULEA UR5, UR6, UR4, 0x3 ;  /* 0x0000000406057291 */ /* 0x000fe2000f8e18ff */
[----:B------:R-:W-:-:S04]  /*2840*/  LOP3.LUT R2, R15, UR7, RZ, 0x3c, !PT ;  /* 0x000000070f027c12 */ /* 0x000fc8000f8e3cff */
[----:B-1----:R-:W-:-:S04]  /*2850*/  SHF.L.U32 R3, R2, 0x1f, RZ ;  /* 0x0000001f02037819 */ /* 0x002fc800000006ff */
[----:B------:R-:W1:Y:S02]  /*2860*/  SYNCS.PHASECHK.TRANS64.TRYWAIT P0, [UR5], R3 ;  /* 0x00000003ff0075a7 */ /* 0x000e640008001105 */
[----:B-1----:R-:W-:Y:S05]  /*2870*/  @!P0 BRA `(.L_x_45) ;  /* 0x0000005400208947 */ /* 0x002fea0003800000 */
.L_x_138:
        /* <DEDUP_REMOVED lines=9> */
.L_x_140:
        /* <DEDUP_REMOVED lines=9> */
.L_x_142:
        /* <DEDUP_REMOVED lines=9> */
.L_x_144:
        /* <DEDUP_REMOVED lines=9> */
.L_x_146:
        /* <DEDUP_REMOVED lines=9> */
.L_x_148:
        /* <DEDUP_REMOVED lines=9> */
.L_x_150:
        /* <DEDUP_REMOVED lines=9> */
.L_x_152:
        /* <DEDUP_REMOVED lines=9> */
.L_x_154:
        /* <DEDUP_REMOVED lines=9> */
.L_x_156:
        /* <DEDUP_REMOVED lines=9> */
.L_x_158:
        /* <DEDUP_REMOVED lines=9> */
.L_x_160:
        /* <DEDUP_REMOVED lines=9> */
.L_x_162:
        /* <DEDUP_REMOVED lines=9> */
.L_x_164:
        /* <DEDUP_REMOVED lines=9> */
.L_x_166:
        /* <DEDUP_REMOVED lines=9> */
.L_x_168:
        /* <DEDUP_REMOVED lines=9> */
.L_x_170:
        /* <DEDUP_REMOVED lines=9> */
.L_x_172:
[----:B------:R-:W-:-:S04]  /*3210*/  UIADD3 UR6, UPT, UPT, UR6, 0x1, URZ ;  /* 0x0000000106067890 */ /* 0x000fc8000fffe0ff */
[----:B------:R-:W-:-:S04]  /*3220*/  UISETP.NE.AND UP0, UPT, UR6, 0x14, UPT ;  /* 0x000000140600788c */ /* 0x000fc8000bf05270 */
[----:B------:R-:W-:Y:S02]  /*3230*/  USEL UR5, URZ, 0x1, UP0 ;  /* 0x00000001ff057887 */ /* 0x000fe40008000000 */
[----:B------:R-:W-:-:S04]  /*3240*/  USEL UR6, UR6, URZ, UP0 ;  /* 0x000000ff06067287 */ /* 0x000fc80008000000 */
[----:B------:R-:W-:Y:S01]  /*3250*/  ULEA UR6, UR6, UR4, 0x3 ;  /* 0x0000000406067291 */ /* 0x000fe2000f8e18ff */
[----:B-1----:R-:W-:-:S04]  /*3260*/  LOP3.LUT R3, R2, UR5, RZ, 0x3c, !PT ;  /* 0x0000000502037c12 */ /* 0x002fc8000f8e3cff */
[----:B------:R-:W-:Y:S01]  /*3270*/  SHF.L.U32 R3, R3, 0x1f, RZ ;  /* 0x0000001f03037819 */ /* 0x000fe200000006ff */
[----:B---3--:R-:W-:-:S07]  /*3280*/  IMAD.U32 R0, RZ, RZ, UR6 ;  /* 0x00000006ff007e24 */ /* 0x008fce000f8e00ff */
.L_x_63:
[----:B-1----:R1:W2:Y:S02]  /*3290*/  SYNCS.PHASECHK.TRANS64.TRYWAIT P0, [R0+URZ], R3 ;  /* 0x00000003000075a7 */ /* 0x0022a400080011ff */
[----:B--2---:R-:W-:Y:S05]  /*32a0*/  @!P0 NANOSLEEP.SYNCS 0x989680 ;  /* 0x009896800000895d */ /* 0x004fea0003900000 */
[----:B------:R-:W2:Y:S02]  /*32b0*/  @!P0 SYNCS.PHASECHK.TRANS64 P0, [R0+URZ], R3 ;  /* 0x00000003000085a7 */ /* 0x000ea400080010ff */
[----:B--2---:R-:W-:Y:S05]  /*32c0*/  @P0 EXIT ;  /* 0x000000000000094d */ /* 0x004fea0003800000 */
[----:B------:R-:W-:Y:S05]  /*32d0*/  BRA `(.L_x_63) ;  /* 0xfffffffc00ec7947 */ /* 0x000fea000383ffff */
.L_x_23:
[----:B------:R-:W-:-:S04]  /*32e0*/  UISETP.NE.AND UP1, UPT, UR37, URZ, UPT ;  /* 0x000000ff2500728c */ /* 0x000fc8000bf25270 */
[----:B------:R-:W-:-:S09]  /*32f0*/  UISETP.NE.OR UP1, UPT, UR10, 0x1, UP1 ;  /* 0x000000010a00788c */ /* 0x000fd20008f25670 */
[----:B------:R-:W-:Y:S05]  /*3300*/  BRA.U UP1, `(.L_x_64) ;  /* 0x00000005014c7547 */ /* 0x000fea000b800000 */
[----:B------:R-:W-:Y:S01]  /*3310*/  HFMA2 R11, -RZ, RZ, 0, 0 ;  /* 0x00000000ff0b7431 */ /* 0x000fe200000001ff */
[----:B------:R-:W-:Y:S01]  /*3320*/  ISETP.GE.U32.AND P2, PT, R10, 0x2, PT ;  /* 0x000000020a00780c */ /* 0x000fe20003f46070 */
[----:B------:R-:W-:Y:S01]  /*3330*/  IMAD.MOV.U32 R12, RZ, RZ, 0x1 ;  /* 0x00000001ff0c7424 */ /* 0x000fe200078e00ff */
[----:B------:R-:W-:Y:S01]  /*3340*/  CS2R R8, SRZ ;  /* 0x0000000000087805 */ /* 0x000fe2000001ff00 */
[----:B------:R-:W-:Y:S01]  /*3350*/  IMAD.MOV.U32 R3, RZ, RZ, RZ ;  /* 0x000000ffff037224 */ /* 0x000fe200078e00ff */
[----:B------:R-:W-:Y:S01]  /*3360*/  UMOV UR4, 0x400 ;  /* 0x0000040000047882 */ /* 0x000fe20000000000 */
[----:B------:R-:W-:Y:S01]  /*3370*/  UMOV UR6, URZ ;  /* 0x000000ff00067c82 */ /* 0x000fe20008000000 */
[----:B------:R-:W-:-:S12]  /*3380*/  ULEA UR37, UR37, UR4, 0x18 ;  /* 0x0000000425257291 */ /* 0x000fd8000f8ec0ff */
.L_x_68:
[----:B------:R-:W-:Y:S02]  /*3390*/  LEA R0, R3, UR37, 0x3 ;  /* 0x0000002503007c11 */ /* 0x000fe4000f8e18ff */
[----:B------:R-:W-:-:S03]  /*33a0*/  SHF.L.U32 R5, R8, 0x1f, RZ ;  /* 0x0000001f08057819 */ /* 0x000fc600000006ff */
[----:B------:R-:W-:Y:S01]  /*33b0*/  VIADD R4, R0, 0x1d0 ;  /* 0x000001d000047836 */ /* 0x000fe20000000000 */
[----:B------:R-:W1:Y:S02]  /*33c0*/  SYNCS.PHASECHK.TRANS64.TRYWAIT P0, [R0+URZ+0x1c0], R5 ;  /* 0x0001c005000075a7 */ /* 0x000e6400080011ff */
[----:B-1----:R-:W-:Y:S05]  /*33d0*/  @!P0 BRA `(.L_x_65) ;  /* 0x0000004c00f88947 */ /* 0x002fea0003800000 */
.L_x_173:
[----:B------:R-:W-:Y:S01]  /*33e0*/  ULEA UR5, UR6, UR37, 0x3 ;  /* 0x0000002506057291 */ /* 0x000fe2000f8e18ff */
[----:B------:R-:W-:Y:S01]  /*33f0*/  PRMT R4, RZ, 0x654, R4 ;  /* 0x00000654ff047816 */ /* 0x000fe20000000004 */
[----:B-1----:R-:W-:Y:S01]  /*3400*/  @!P2 IMAD.MOV.U32 R5, RZ, RZ, 0x10 ;  /* 0x00000010ff05a424 */ /* 0x002fe200078e00ff */
[----:B------:R-:W-:Y:S01]  /*3410*/  SHF.L.U32 R7, R12, 0x1f, RZ ;  /* 0x0000001f0c077819 */ /* 0x000fe200000006ff */
[----:B------:R-:W-:Y:S01]  /*3420*/  UIADD3 UR4, UPT, UPT, UR5, 0x160, URZ ;  /* 0x0000016005047890 */ /* 0x000fe2000fffe0ff */
[----:B------:R1:W-:Y:S05]  /*3430*/  SYNCS.ARRIVE.TRANS64.RED.A1T0 RZ, [R4+URZ], RZ ;  /* 0x000000ff04ff79a7 */ /* 0x0003ea00081004ff */
[----:B------:R-:W-:Y:S01]  /*3440*/  IMAD.U32 R13, RZ, RZ, UR4 ;  /* 0x00000004ff0d7e24 */ /* 0x000fe2000f8e00ff */
[----:B------:R-:W2:Y:S04]  /*3450*/  SYNCS.PHASECHK.TRANS64.TRYWAIT P0, [UR5+0x170], R7 ;  /* 0x00017007ff0075a7 */ /* 0x000ea80008001105 */
[----:B------:R-:W-:Y:S01]  /*3460*/  PRMT R13, R10, 0x654, R13 ;  /* 0x000006540a0d7816 */ /* 0x000fe2000000000d */
[----:B-12---:R-:W-:Y:S06]  /*3470*/  @!P0 BRA `(.L_x_66) ;  /* 0x0000004c00e48947 */ /* 0x006fec0003800000 */
.L_x_175:
[----:B------:R-:W-:Y:S01]  /*3480*/  ULEA UR4, UR6, UR37, 0x4 ;  /* 0x0000002506047291 */ /* 0x000fe2000f8e20ff */
[----:B------:R-:W-:Y:S01]  /*3490*/  SEL R2, R13, R2, !P2 ;  /* 0x000000020d027207 */ /* 0x000fe20005000000 */
[----:B------:R-:W-:Y:S01]  /*34a0*/  UIADD3 UR5, UPT, UPT, UR5, 0x160, URZ ;  /* 0x0000016005057890 */ /* 0x000fe2000fffe0ff */
[----:B-1----:R-:W-:Y:S01]  /*34b0*/  LEA R0, R11, UR37, 0x3 ;  /* 0x000000250b007c11 */ /* 0x002fe2000f8e18ff */
[----:B------:R-:W-:Y:S01]  /*34c0*/  UIADD3 UR4, UPT, UPT, UR4, 0x1f0, URZ ;  /* 0x000001f004047890 */ /* 0x000fe2000fffe0ff */
[----:B------:R1:W-:Y:S01]  /*34d0*/  @!P2 SYNCS.ARRIVE.TRANS64.RED RZ, [R2+URZ], R5 ;  /* 0x0000000502ffa9a7 */ /* 0x0003e200080004ff */
[----:B------:R-:W-:Y:S01]  /*34e0*/  UIADD3 UR6, UPT, UPT, UR6, 0x1, URZ ;  /* 0x0000000106067890 */ /* 0x000fe2000fffe0ff */
[----:B------:R-:W-:-:S03]  /*34f0*/  VIADD R3, R3, 0x1 ;  /* 0x0000000103037836 */ /* 0x000fc60000000000 */
[----:B------:R-:W-:Y:S02]  /*3500*/  UISETP.NE.AND UP0, UPT, UR6, 0x2, UPT ;  /* 0x000000020600788c */ /* 0x000fe4000bf05270 */
[----:B------:R-:W-:Y:S01]  /*3510*/  ISETP.NE.AND P0, PT, R3, 0x2, PT ;  /* 0x000000020300780c */ /* 0x000fe20003f05270 */
[----:B------:R-:W-:Y:S06]  /*3520*/  UGETNEXTWORKID.BROADCAST [UR4], [UR5] ;  /* 0x00000000040073ca */ /* 0x000fec0008000100 */
[----:B------:R-:W-:Y:S02]  /*3530*/  USEL UR4, URZ, 0x1, UP0 ;  /* 0x00000001ff047887 */ /* 0x000fe40008000000 */
[----:B------:R-:W-:-:S04]  /*3540*/  USEL UR6, UR6, URZ, UP0 ;  /* 0x000000ff06067287 */ /* 0x000fc80008000000 */
[----:B------:R-:W-:Y:S02]  /*3550*/  LOP3.LUT R12, R12, UR4, RZ, 0x3c, !PT ;  /* 0x000000040c0c7c12 */ /* 0x000fe4000f8e3cff */
[----:B-1----:R-:W-:-:S04]  /*3560*/  SHF.L.U32 R5, R9, 0x1f, RZ ;  /* 0x0000001f09057819 */ /* 0x002fc800000006ff */
[----:B------:R-:W1:Y:S02]  /*3570*/  SYNCS.PHASECHK.TRANS64.TRYWAIT P1, [R0+URZ+0x160], R5 ;  /* 0x00016005000075a7 */ /* 0x000e6400080211ff */
[----:B-1----:R-:W-:Y:S05]  /*3580*/  @!P1 BRA `(.L_x_67) ;  /* 0x0000004c00b89947 */ /* 0x002fea0003800000 */
.L_x_176:
[----:B------:R-:W-:Y:S01]  /*3590*/  LEA R4, R11, UR37, 0x4 ;  /* 0x000000250b047c11 */ /* 0x000fe2000f8e20ff */
[----:B-1----:R-:W-:Y:S01]  /*35a0*/  VIADD R0, R0, 0x170 ;  /* 0x0000017000007836 */ /* 0x002fe20000000000 */
[----:B------:R-:W-:Y:S01]  /*35b0*/  SEL R3, R3, RZ, P0 ;  /* 0x000000ff03037207 */ /* 0x000fe20000000000 */
[----:B------:R-:W-:-:S03]  /*35c0*/  VIADD R11, R11, 0x1 ;  /* 0x000000010b0b7836 */ /* 0x000fc60000000000 */
[----:B------:R-:W1:Y:S01]  /*35d0*/  LDS.128 R4, [R4+0x1f0] ;  /* 0x0001f00004047984 */ /* 0x000e620000000c00 */
[----:B------:R-:W-:Y:S02]  /*35e0*/  PRMT R0, RZ, 0x654, R0 ;  /* 0x00000654ff007816 */ /* 0x000fe40000000000 */
[C---:B------:R-:W-:Y:S01]  /*35f0*/  ISETP.NE.AND P1, PT, R11.reuse, 0x2, PT ;  /* 0x000000020b00780c */ /* 0x040fe20003f25270 */
[----:B------:R-:W-:Y:S01]  /*3600*/  @!PT LDS RZ, [RZ] ;  /* 0x00000000fffff984 */ /* 0x000fe20000000800 */
[----:B------:R-:W-:Y:S01]  /*3610*/  @!PT LDS RZ, [RZ] ;  /* 0x00000000fffff984 */ /* 0x000fe20000000800 */
[----:B------:R-:W-:Y:S01]  /*3620*/  @!PT LDS RZ, [RZ] ;  /* 0x00000000fffff984 */ /* 0x000fe20000000800 */
[----:B------:R-:W-:Y:S01]  /*3630*/  @!PT LDS RZ, [RZ] ;  /* 0x00000000fffff984 */ /* 0x000fe20000000800 */
[----:B------:R2:W-:Y:S06]  /*3640*/  MEMBAR.ALL.CTA ;  /* 0x0000000000007992 */ /* 0x0005ec0000008000 */
[----:B--2---:R-:W2:Y:S01]  /*3650*/  FENCE.VIEW.ASYNC.S ;  /* 0x00000000000073c6 */ /* 0x004ea20000000000 */
[----:B------:R-:W-:Y:S01]  /*3660*/  SEL R11, R11, RZ, P1 ;  /* 0x000000ff0b0b7207 */ /* 0x000fe20000800000 */
[----:B--2---:R2:W-:Y:S01]  /*3670*/  SYNCS.ARRIVE.TRANS64.RED.A1T0 RZ, [R0+URZ], RZ ;  /* 0x000000ff00ff79a7 */ /* 0x0045e200081004ff */
[----:B-1----:R-:W-:-:S02]  /*3680*/  LOP3.LUT P3, RZ, R6, 0x1, RZ, 0xc0, !PT ;  /* 0x0000000106ff7812 */ /* 0x002fc4000786c0ff */
[----:B------:R-:W-:-:S04]  /*3690*/  SEL R5, RZ, 0x1, P0 ;  /* 0x00000001ff057807 */ /* 0x000fc80000000000 */
[----:B------:R-:W-:Y:S02]  /*36a0*/  LOP3.LUT R8, R8, R5, RZ, 0x3c, !PT ;  /* 0x0000000508087212 */ /* 0x000fe400078e3cff */
[----:B--2---:R-:W-:-:S04]  /*36b0*/  SEL R0, RZ, 0x1, P1 ;  /* 0x00000001ff007807 */ /* 0x004fc80000800000 */
[----:B------:R-:W-:Y:S01]  /*36c0*/  LOP3.LUT R9, R9, R0, RZ, 0x3c, !PT ;  /* 0x0000000009097212 */ /* 0x000fe200078e3cff */
[----:B------:R-:W-:Y:S06]  /*36d0*/  @P3 BRA `(.L_x_68) ;  /* 0xfffffffc002c3947 */ /* 0x000fec000383ffff */
[----:B------:R-:W-:Y:S01]  /*36e0*/  ULEA UR5, UR6, UR37, 0x3 ;  /* 0x0000002506057291 */ /* 0x000fe2000f8e18ff */
[----:B------:R-:W-:-:S08]  /*36f0*/  SHF.L.U32 R3, R12, 0x1f, RZ ;  /* 0x0000001f0c037819 */ /* 0x000fd000000006ff */
[----:B------:R-:W1:Y:S02]  /*3700*/  SYNCS.PHASECHK.TRANS64 P0, [UR5+0x170], R3 ;  /* 0x00017003ff0075a7 */ /* 0x000e640008001005 */
[----:B-1----:R-:W-:Y:S05]  /*3710*/  @P0 BRA `(.L_x_69) ;  /* 0x0000000000080947 */ /* 0x002fea0003800000 */
[----:B------:R-:W1:Y:S02]  /*3720*/  SYNCS.PHASECHK.TRANS64.TRYWAIT P0, [UR5+0x170], R3 ;  /* 0x00017003ff0075a7 */ /* 0x000e640008001105 */
[----:B-1----:R-:W-:Y:S05]  /*3730*/  @!P0 BRA `(.L_x_70) ;  /* 0x0000004c00608947 */ /* 0x002fea0003800000 */
.L_x_69:
[----:B------:R-:W-:-:S04]  /*3740*/  UIADD3 UR4, UPT, UPT, UR6, 0x1, URZ ;  /* 0x0000000106047890 */ /* 0x000fc8000fffe0ff */
[----:B------:R-:W-:-:S04]  /*3750*/  UISETP.NE.AND UP0, UPT, UR4, 0x2, UPT ;  /* 0x000000020400788c */ /* 0x000fc8000bf05270 */
[----:B------:R-:W-:Y:S02]  /*3760*/  USEL UR7, URZ, 0x1, UP0 ;  /* 0x00000001ff077887 */ /* 0x000fe40008000000 */
[----:B------:R-:W-:-:S04]  /*3770*/  USEL UR4, UR4, URZ, UP0 ;  /* 0x000000ff04047287 */ /* 0x000fc80008000000 */
[----:B------:R-:W-:Y:S01]  /*3780*/  ULEA UR4, UR4, UR37, 0x3 ;  /* 0x0000002504047291 */ /* 0x000fe2000f8e18ff */
[----:B-1----:R-:W-:-:S04]  /*3790*/  LOP3.LUT R3, R12, UR7, RZ, 0x3c, !PT ;  /* 0x000000070c037c12 */ /* 0x002fc8000f8e3cff */
[----:B------:R-:W-:-:S04]  /*37a0*/  SHF.L.U32 R0, R3, 0x1f, RZ ;  /* 0x0000001f03007819 */ /* 0x000fc800000006ff */
[----:B------:R-:W1:Y:S02]  /*37b0*/  SYNCS.PHASECHK.TRANS64 P0, [UR4+0x170], R0 ;  /* 0x00017000ff0075a7 */ /* 0x000e640008001004 */
[----:B-1----:R-:W-:Y:S05]  /*37c0*/  @P0 EXIT ;  /* 0x000000000000094d */ /* 0x002fea0003800000 */
[----:B------:R-:W-:Y:S02]  /*37d0*/  SHF.L.U32 R3, R3, 0x1f, RZ ;  /* 0x0000001f03037819 */ /* 0x000fe400000006ff */
[----:B------:R-:W-:-:S07]  /*37e0*/  MOV R0, UR4 ;  /* 0x0000000400007c02 */ /* 0x000fce0008000f00 */
.L_x_71:
[----:B-1----:R1:W2:Y:S02]  /*37f0*/  SYNCS.PHASECHK.TRANS64.TRYWAIT P0, [R0+URZ+0x170], R3 ;  /* 0x00017003000075a7 */ /* 0x0022a400080011ff */
[----:B--2---:R-:W-:Y:S05]  /*3800*/  @!P0 NANOSLEEP.SYNCS 0x989680 ;  /* 0x009896800000895d */ /* 0x004fea0003900000 */
[----:B------:R-:W2:Y:S02]  /*3810*/  @!P0 SYNCS.PHASECHK.TRANS64 P0, [R0+URZ+0x170], R3 ;  /* 0x00017003000085a7 */ /* 0x000ea400080010ff */
[----:B--2---:R-:W-:Y:S05]  /*3820*/  @P0 EXIT ;  /* 0x000000000000094d */ /* 0x004fea0003800000 */
[----:B------:R-:W-:Y:S05]  /*3830*/  BRA `(.L_x_71) ;  /* 0xfffffffc00ec7947 */ /* 0x000fea000383ffff */
.L_x_64:
[----:B------:R-:W-:Y:S05]  /*3840*/  BRA.U UP4, `(.L_x_72) ;  /* 0x0000001104a07547 */ /* 0x000fea000b800000 */
[----:B------:R-:W-:Y:S01]  /*3850*/  UMOV UR6, 0x40 ;  /* 0x0000004000067882 */ /* 0x000fe20000000000 */
[----:B------:R-:W-:Y:S01]  /*3860*/  NOP ;  /* 0x0000000000007918 */ /* 0x000fe20000000000 */
[----:B------:R-:W-:Y:S01]  /*3870*/  ULEA UR6, UR37, UR6, 0x18 ;  /* 0x0000000625067291 */ /* 0x000fe2000f8ec0ff */
[----:B------:R-:W-:Y:S02]  /*3880*/  UMOV UR7, 0x400 ;  /* 0x0000040000077882 */ /* 0x000fe40000000000 */
[----:B------:R-:W-:-:S06]  /*3890*/  ULEA UR37, UR37, UR7, 0x18 ;  /* 0x0000000725257291 */ /* 0x000fcc000f8ec0ff */
[----:B------:R-:W1:Y:S02]  /*38a0*/  LDS.U8 R2, [UR6+0x1c] ;  /* 0x00001c06ff027984 */ /* 0x000e640008000000 */
[----:B-1----:R-:W-:-:S13]  /*38b0*/  ISETP.NE.AND P0, PT, R2, RZ, PT ;  /* 0x000000ff0200720c */ /* 0x002fda0003f05270 */
[----:B------:R-:W-:Y:S05]  /*38c0*/  @P0 BRA `(.L_x_73) ;  /* 0x0000000400080947 */ /* 0x000fea0003800000 */
[----:B------:R-:W-:Y:S02]  /*38d0*/  UISETP.NE.U32.AND UP0, UPT, UR5, 0x1, UPT ;  /* 0x000000010500788c */ /* 0x000fe4000bf05070 */
[----:B------:R-:W-:-:S07]  /*38e0*/  UIADD3 UR8, UPT, UPT, UR6, 0x8, URZ ;  /* 0x0000000806087890 */ /* 0x000fce000fffe0ff */
[----:B------:R-:W-:Y:S05]  /*38f0*/  BRA.U !UP0, `(.L_x_74) ;  /* 0x00000001089c7547 */ /* 0x000fea000b800000 */
[----:B------:R-:W-:Y:S01]  /*3900*/  ELECT P0, URZ, PT ;  /* 0x0000000000ff782f */ /* 0x000fe20003800000 */
[----:B------:R-:W-:-:S12]  /*3910*/  BSSY B0, `(.L_x_74) ;  /* 0x0000025000007945 */ /* 0x000fd80003800000 */
[----:B------:R-:W-:Y:S05]  /*3920*/  @!P0 BRA `(.L_x_75) ;  /* 0x00000000008c8947 */ /* 0x000fea0003800000 */
[----:B------:R-:W-:-:S05]  /*3930*/  UMOV UR7, 0x10 ;  /* 0x0000001000077882 */ /* 0x000fca0000000000 */
[----:B------:R-:W-:Y:S04]  /*3940*/  DEPBAR.LE SB1, 0x36 ;  /* 0x00009d800000791a */ /* 0x000fe80000000000 */
[----:B------:R-:W1:Y:S02]  /*3950*/  UTCATOMSWS.2CTA.FIND_AND_SET.ALIGN UP1, UR7, UR7 ;  /* 0x00000007000775e3 */ /* 0x000e640008220800 */
[----:B-1----:R-:W-:Y:S01]  /*3960*/  MOV R11, UR7 ;  /* 0x00000007000b7c02 */ /* 0x002fe20008000f00 */
[----:B------:R-:W-:Y:S06]  /*3970*/  BRA.U UP1, `(.L_x_76) ;  /* 0x0000000101187547 */ /* 0x000fec000b800000 */
.L_x_77:
[----:B------:R-:W-:Y:S05]  /*3980*/  NANOSLEEP 0x64 ;  /* 0x000000640000795d */ /* 0x000fea0003800000 */
[----:B------:R-:W-:-:S05]  /*3990*/  UMOV UR7, 0x10 ;  /* 0x0000001000077882 */ /* 0x000fca0000000000 */
[----:B------:R-:W-:Y:S04]  /*39a0*/  DEPBAR.LE SB1, 0x36 ;  /* 0x00009d800000791a */ /* 0x000fe80000000000 */
[----:B------:R-:W1:Y:S02]  /*39b0*/  UTCATOMSWS.2CTA.FIND_AND_SET.ALIGN UP1, UR7, UR7 ;  /* 0x00000007000775e3 */ /* 0x000e640008220800 */
[----:B-1----:R-:W-:Y:S01]  /*39c0*/  MOV R11, UR7 ;  /* 0x00000007000b7c02 */ /* 0x002fe20008000f00 */
[----:B------:R-:W-:Y:S05]  /*39d0*/  BRA.U !UP1, `(.L_x_77) ;  /* 0xfffffffd09e87547 */ /* 0x000fea000b83ffff */
.L_x_76:
[----:B------:R-:W1:Y:S01]  /*39e0*/  LDS R5, [UR6+0x10] ;  /* 0x00001006ff057984 */ /* 0x000e620008000800 */
[----:B------:R-:W-:Y:S01]  /*39f0*/  IMAD.U32 R3, RZ, RZ, UR37 ;  /* 0x00000025ff037e24 */ /* 0x000fe2000f8e00ff */
[----:B------:R-:W-:-:S03]  /*3a00*/  MOV R2, UR4 ;  /* 0x0000000400027c02 */ /* 0x000fc60008000f00 */
[----:B------:R-:W-:Y:S01]  /*3a10*/  VIADD R3, R3, 0x210 ;  /* 0x0000021003037836 */ /* 0x000fe20000000000 */
[----:B-1----:R-:W-:-:S04]  /*3a20*/  SHF.L.U32 R5, R5, 0x1f, RZ ;  /* 0x0000001f05057819 */ /* 0x002fc800000006ff */
[----:B------:R-:W1:Y:S02]  /*3a30*/  SYNCS.PHASECHK.TRANS64.TRYWAIT P0, [UR6+0x8], R5 ;  /* 0x00000805ff0075a7 */ /* 0x000e640008001106 */
[----:B-1----:R-:W-:Y:S05]  /*3a40*/  @P0 BRA `(.L_x_78) ;  /* 0x0000000000080947 */ /* 0x002fea0003800000 */
[----:B------:R-:W1:Y:S02]  /*3a50*/  SYNCS.PHASECHK.TRANS64.TRYWAIT P0, [UR6+0x8], R5 ;  /* 0x00000805ff0075a7 */ /* 0x000e640008001106 */
[----:B-1----:R-:W-:Y:S05]  /*3a60*/  @!P0 BRA `(.L_x_79) ;  /* 0x0000004800ac8947 */ /* 0x002fea0003800000 */
.L_x_78:
[----:B-1----:R-:W-:Y:S01]  /*3a70*/  HFMA2 R4, -RZ, RZ, 0, 5.9604644775390625e-08 ;  /* 0x00000001ff047431 */ /* 0x002fe200000001ff */
[----:B------:R-:W-:Y:S01]  /*3a80*/  UPRMT UR7, UR4, 0x654, UR8 ;  /* 0x0000065404077896 */ /* 0x000fe20008000008 */
[----:B------:R-:W-:Y:S01]  /*3a90*/  IMAD.MOV.U32 R6, RZ, RZ, 0xffff ;  /* 0x0000ffffff067424 */ /* 0x000fe200078e00ff */
[----:B------:R-:W-:Y:S01]  /*3aa0*/  PRMT R2, R2, 0x654, R3 ;  /* 0x0000065402027816 */ /* 0x000fe20000000003 */
[----:B------:R-:W-:Y:S02]  /*3ab0*/  IMAD.MOV.U32 R5, RZ, RZ, 0x4 ;  /* 0x00000004ff057424 */ /* 0x000fe400078e00ff */
[----:B------:R-:W-:Y:S01]  /*3ac0*/  IMAD.SHL.U32 R9, R11, 0x20, RZ ;  /* 0x000000200b097824 */ /* 0x000fe200078e00ff */
[----:B------:R-:W-:Y:S02]  /*3ad0*/  MOV R3, UR7 ;  /* 0x0000000700037c02 */ /* 0x000fe40008000f00 */
[-C--:B------:R-:W-:Y:S01]  /*3ae0*/  SHF.L.U32 R7, R6, R11.reuse, RZ ;  /* 0x0000000b06077219 */ /* 0x080fe200000006ff */
[----:B------:R1:W-:Y:S01]  /*3af0*/  SYNCS.ARRIVE.TRANS64.RED RZ, [UR7], R5 ;  /* 0x00000005ffff79a7 */ /* 0x0003e20008000407 */
[----:B------:R-:W-:Y:S01]  /*3b00*/  SHF.L.U32 R6, R4, R11, RZ ;  /* 0x0000000b04067219 */ /* 0x000fe200000006ff */
[----:B------:R1:W-:Y:S04]  /*3b10*/  STS [UR37+0x210], R9 ;  /* 0x00021009ff007988 */ /* 0x0003e80008000825 */
[----:B------:R1:W-:Y:S04]  /*3b20*/  STAS [R2.64], R11 ;  /* 0x0000000b02007dbd */ /* 0x0003e8000c0008ff */
[----:B------:R1:W-:Y:S04]  /*3b30*/  ATOMS.OR RZ, [UR6+0x14], R7 ;  /* 0x00001407ffff798c */ /* 0x0003e8000b000006 */
[----:B------:R1:W-:Y:S04]  /*3b40*/  ATOMS.OR RZ, [UR6+0x18], R6 ;  /* 0x00001806ffff798c */ /* 0x0003e8000b000006 */
[----:B------:R1:W-:Y:S02]  /*3b50*/  ATOMS.XOR RZ, [UR6+0x10], R4 ;  /* 0x00001004ffff798c */ /* 0x0003e4000b800006 */
.L_x_75:
[----:B------:R-:W-:Y:S05]  /*3b60*/  BSYNC B0 ;  /* 0x0000000000007941 */ /* 0x000fea0003800000 */
.L_x_74:
[----:B------:R-:W-:Y:S05]  /*3b70*/  BRA.U UP0, `(.L_x_80) ;  /* 0x00000001006c7547 */ /* 0x000fea000b800000 */
[----:B------:R-:W-:-:S03]  /*3b80*/  UMOV UR7, 0xffffffff ;  /* 0xffffffff00077882 */ /* 0x000fc60000000000 */
[----:B------:R-:W-:Y:S05]  /*3b90*/  BRA.DIV UR7, `(.L_x_81) ;  /* 0x0000004a07787947 */ /* 0x000fea000b800000 */
[----:B------:R-:W-:-:S13]  /*3ba0*/  ELECT P6, URZ, PT ;  /* 0x0000000000ff782f */ /* 0x000fda00038c0000 */
.L_x_180:
[----:B------:R-:W-:Y:S05]  /*3bb0*/  @!P6 BRA `(.L_x_80) ;  /* 0x00000000005ce947 */ /* 0x000fea0003800000 */
[----:B-1----:R-:W1:Y:S02]  /*3bc0*/  LDS R3, [UR6+0x10] ;  /* 0x00001006ff037984 */ /* 0x002e640008000800 */
[----:B-1----:R-:W-:-:S04]  /*3bd0*/  SHF.L.U32 R3, R3, 0x1f, RZ ;  /* 0x0000001f03037819 */ /* 0x002fc800000006ff */
[----:B------:R-:W1:Y:S02]  /*3be0*/  SYNCS.PHASECHK.TRANS64.TRYWAIT P0, [UR6+0x8], R3 ;  /* 0x00000803ff0075a7 */ /* 0x000e640008001106 */
[----:B-1----:R-:W-:Y:S05]  /*3bf0*/  @P0 BRA `(.L_x_82) ;  /* 0x0000000000080947 */ /* 0x002fea0003800000 */
[----:B------:R-:W1:Y:S02]  /*3c00*/  SYNCS.PHASECHK.TRANS64.TRYWAIT P0, [UR6+0x8], R3 ;  /* 0x00000803ff0075a7 */ /* 0x000e640008001106 */
[----:B-1----:R-:W-:Y:S05]  /*3c10*/  @!P0 BRA `(.L_x_83) ;  /* 0x0000004800788947 */ /* 0x002fea0003800000 */
.L_x_82:
[----:B------:R-:W2:Y:S01]  /*3c20*/  LDS R5, [UR37+0x210] ;  /* 0x00021025ff057984 */ /* 0x000ea20008000800 */
[----:B-1----:R-:W-:Y:S02]  /*3c30*/  HFMA2 R2, -RZ, RZ, 0, 5.9604644775390625e-08 ;  /* 0x00000001ff027431 */ /* 0x002fe400000001ff */
[----:B------:R-:W-:Y:S01]  /*3c40*/  IMAD.MOV.U32 R3, RZ, RZ, 0xffff ;  /* 0x0000ffffff037424 */ /* 0x000fe200078e00ff */
[----:B------:R-:W-:Y:S01]  /*3c50*/  UPRMT UR7, UR4, 0x654, UR8 ;  /* 0x0000065404077896 */ /* 0x000fe20008000008 */
[----:B--2---:R-:W-:-:S03]  /*3c60*/  IMAD.SHL.U32 R4, R5, 0x20, RZ ;  /* 0x0000002005047824 */ /* 0x004fc600078e00ff */
[-C--:B------:R-:W-:Y:S02]  /*3c70*/  SHF.L.U32 R3, R3, R5.reuse, RZ ;  /* 0x0000000503037219 */ /* 0x080fe400000006ff */
[----:B------:R-:W-:Y:S01]  /*3c80*/  SHF.L.U32 R5, R2, R5, RZ ;  /* 0x0000000502057219 */ /* 0x000fe200000006ff */
[----:B------:R2:W-:Y:S04]  /*3c90*/  STS [UR37+0x210], R4 ;  /* 0x00021004ff007988 */ /* 0x0005e80008000825 */
[----:B------:R2:W-:Y:S04]  /*3ca0*/  ATOMS.OR RZ, [UR6+0x14], R3 ;  /* 0x00001403ffff798c */ /* 0x0005e8000b000006 */
[----:B------:R2:W-:Y:S01]  /*3cb0*/  ATOMS.OR RZ, [UR6+0x18], R5 ;  /* 0x00001805ffff798c */ /* 0x0005e2000b000006 */
[----:B------:R-:W-:Y:S03]  /*3cc0*/  SYNCS.ARRIVE.TRANS64.RED.A1T0 RZ, [UR7], RZ ;  /* 0x000000ffffff79a7 */ /* 0x000fe60008100407 */
[----:B------:R2:W-:Y:S01]  /*3cd0*/  ATOMS.XOR RZ, [UR6+0x10], R2 ;  /* 0x00001002ffff798c */ /* 0x0005e2000b800006 */
[----:B------:R-:W-:Y:S05]  /*3ce0*/  BRA `(.L_x_80) ;  /* 0x0000000000107947 */ /* 0x000fea0003800000 */
.L_x_73:
[----:B------:R-:W-:-:S05]  /*3cf0*/  MOV R2, 0xffffffff ;  /* 0xffffffff00027802 */ /* 0x000fca0000000f00 */
[----:B------:R1:W-:Y:S02]  /*3d00*/  STS [UR37+0x210], R2 ;  /* 0x00021002ff007988 */ /* 0x0003e40008000825 */
[----:B-1----:R-:W-:Y:S02]  /*3d10*/  MOV R2, 0x3d30 ;  /* 0x00003d3000027802 */ /* 0x002fe40000000f00 */
[----:B-----5:R-:W-:Y:S05]  /*3d20*/  CALL.REL.NOINC `($__internal_1_$__cuda_sm10x_tcgen05_guardrail_trap_phase_invalid_during_alloc) ;  /* 0x0000004c00807944 */ /* 0x020fea0003c00000 */
.L_x_80:
[----:B------:R-:W-:Y:S05]  /*3d30*/  WARPSYNC.ALL ;  /* 0x0000000000007948 */ /* 0x000fea0003800000 */
[----:B------:R-:W3:Y:S01]  /*3d40*/  S2UR UR8, SR_CgaCtaId ;  /* 0x00000000000879c3 */ /* 0x000ee20000008800 */
[----:B------:R-:W-:Y:S01]  /*3d50*/  UMOV UR6, 0x400 ;  /* 0x0000040000067882 */ /* 0x000fe20000000000 */
[----:B------:R-:W-:-:S06]  /*3d60*/  NOP ;  /* 0x0000000000007918 */ /* 0x000fcc0000000000 */
[----:B------:R-:W-:Y:S06]  /*3d70*/  BAR.ARV 0x6, 0xa0 ;  /* 0x0182800000007b1d */ /* 0x000fec0000002000 */
[----:B------:R-:W-:Y:S01]  /*3d80*/  LOP3.LUT R0, R0, 0xffff, RZ, 0xc0, !PT ;  /* 0x0000ffff00007812 */ /* 0x000fe200078ec0ff */
[----:B-1----:R-:W-:Y:S01]  /*3d90*/  IMAD.MOV.U32 R9, RZ, RZ, 0x1 ;  /* 0x00000001ff097424 */ /* 0x002fe200078e00ff */
[----:B------:R-:W-:Y:S01]  /*3da0*/  LOP3.LUT R8, R8, 0xffff, RZ, 0xc0, !PT ;  /* 0x0000ffff08087812 */ /* 0x000fe200078ec0ff */
[----:B------:R-:W-:Y:S01]  /*3db0*/  UMOV UR22, URZ ;  /* 0x000000ff00167c82 */ /* 0x000fe20008000000 */
[----:B------:R-:W-:Y:S01]  /*3dc0*/  R2UR UR12, R0 ;  /* 0x00000000000c72ca */ /* 0x000fe200000e0000 */
[----:B------:R-:W-:Y:S01]  /*3dd0*/  UMOV UR21, URZ ;  /* 0x000000ff00157c82 */ /* 0x000fe20008000000 */
[----:B------:R-:W-:Y:S01]  /*3de0*/  R2UR UR13, R8 ;  /* 0x00000000080d72ca */ /* 0x000fe200000e0000 */
[----:B------:R-:W-:Y:S01]  /*3df0*/  IMAD.MOV.U32 R8, RZ, RZ, RZ ;  /* 0x000000ffff087224 */ /* 0x000fe200078e00ff */
[----:B------:R-:W-:Y:S01]  /*3e00*/  UMOV UR20, URZ ;  /* 0x000000ff00147c82 */ /* 0x000fe20008000000 */
[----:B------:R-:W-:-:S02]  /*3e10*/  UISETP.NE.AND UP2, UPT, UR5, URZ, UPT ;  /* 0x000000ff0500728c */ /* 0x000fc4000bf45270 */
[----:B---3--:R-:W-:Y:S01]  /*3e20*/  ULEA UR8, UR8, UR6, 0x18 ;  /* 0x0000000608087291 */ /* 0x008fe2000f8ec0ff */
[----:B------:R-:W1:Y:S03]  /*3e30*/  LDCU UR6, c[0x0][0x38c] ;  /* 0x00007180ff0677ac */ /* 0x000e660008000800 */
[----:B------:R-:W-:Y:S02]  /*3e40*/  UIADD3 UR14, UPT, UPT, UR8, 0x4600, URZ ;  /* 0x00004600080e7890 */ /* 0x000fe4000fffe0ff */
[----:B------:R-:W-:-:S03]  /*3e50*/  UIADD3 UR15, UPT, UPT, UR8, 0x2c600, URZ ;  /* 0x0002c600080f7890 */ /* 0x000fc6000fffe0ff */
[----:B--2---:R-:W2:Y:S01]  /*3e60*/  LDS R2, [UR8+0x210] ;  /* 0x00021008ff027984 */ /* 0x004ea20008000800 */
[----:B------:R-:W-:Y:S02]  /*3e70*/  USHF.R.U32.HI UR14, URZ, 0x4, UR14 ;  /* 0x00000004ff0e7899 */ /* 0x000fe4000801160e */
[----:B------:R-:W-:Y:S02]  /*3e80*/  USHF.R.U32.HI UR15, URZ, 0x4, UR15 ;  /* 0x00000004ff0f7899 */ /* 0x000fe4000801160f */
[----:B------:R-:W-:Y:S02]  /*3e90*/  ULOP3.LUT UR14, UR14, 0x3fff, URZ, 0xc0, !UPT ;  /* 0x00003fff0e0e7892 */ /* 0x000fe4000f8ec0ff */
[----:B------:R-:W-:Y:S02]  /*3ea0*/  ULOP3.LUT UR15, UR15, 0x3fff, URZ, 0xc0, !UPT ;  /* 0x00003fff0f0f7892 */ /* 0x000fe4000f8ec0ff */
[----:B------:R-:W-:Y:S02]  /*3eb0*/  ULOP3.LUT UR14, UR14, 0x10000, URZ, 0xfc, !UPT ;  /* 0x000100000e0e7892 */ /* 0x000fe4000f8efcff */
[----:B-1----:R-:W-:-:S02]  /*3ec0*/  UIADD3 UR6, UPT, UPT, UR6, 0x3f, URZ ;  /* 0x0000003f06067890 */ /* 0x002fc4000fffe0ff */
[----:B------:R-:W-:Y:S02]  /*3ed0*/  ULOP3.LUT UR15, UR15, 0x10000, URZ, 0xfc, !UPT ;  /* 0x000100000f0f7892 */ /* 0x000fe4000f8efcff */
[----:B------:R-:W-:Y:S01]  /*3ee0*/  USHF.R.S32.HI UR7, URZ, 0x1f, UR6 ;  /* 0x0000001fff077899 */ /* 0x000fe20008011406 */
[----:B------:R-:W-:Y:S01]  /*3ef0*/  UMOV UR28, 0x0 ;  /* 0x00000000001c7882 */ /* 0x000fe20000000000 */
[----:B------:R-:W-:Y:S02]  /*3f00*/  UMOV UR29, 0x10100010 ;  /* 0x10100010001d7882 */ /* 0x000fe40000000000 */
[----:B------:R-:W-:Y:S01]  /*3f10*/  ULEA.HI UR7, UR7, UR6, URZ, 0x6 ;  /* 0x0000000607077291 */ /* 0x000fe2000f8f30ff */
[----:B------:R-:W-:Y:S01]  /*3f20*/  UMOV UR26, 0x0 ;  /* 0x00000000001a7882 */ /* 0x000fe20000000000 */
[----:B------:R-:W-:Y:S02]  /*3f30*/  UMOV UR27, 0x10100010 ;  /* 0x10100010001b7882 */ /* 0x000fe40000000000 */
[----:B------:R-:W-:-:S04]  /*3f40*/  USHF.R.S32.HI UR7, URZ, 0x6, UR7 ;  /* 0x00000006ff077899 */ /* 0x000fc80008011407 */
[----:B------:R-:W-:-:S04]  /*3f50*/  UISETP.LT.AND UP0, UPT, UR7, 0x1, UPT ;  /* 0x000000010700788c */ /* 0x000fc8000bf01270 */
[----:B------:R-:W-:Y:S01]  /*3f60*/  USEL UR23, UR7, 0x1, !UP0 ;  /* 0x0000000107177887 */ /* 0x000fe2000c000000 */
[----:B--2---:R-:W-:Y:S02]  /*3f70*/  R2UR UR24, R2 ;  /* 0x00000000021872ca */ /* 0x004fe400000e0000 */
[----:B------:R-:W-:-:S13]  /*3f80*/  CS2R R2, SRZ ;  /* 0x0000000000027805 */ /* 0x000fda000001ff00 */
.L_x_91:
[C---:B------:R-:W-:Y:S02]  /*3f90*/  LEA R0, R8.reuse, UR8, 0x3 ;  /* 0x0000000808007c11 */ /* 0x040fe4000f8e18ff */
[----:B------:R-:W-:Y:S02]  /*3fa0*/  SHF.L.U32 R5, R3, 0x1f, RZ ;  /* 0x0000001f03057819 */ /* 0x000fe400000006ff */
[----:B------:R-:W-:Y:S02]  /*3fb0*/  LEA R4, R8, UR8, 0x4 ;  /* 0x0000000808047c11 */ /* 0x000fe4000f8e20ff */
[----:B------:R-:W1:Y:S02]  /*3fc0*/  SYNCS.PHASECHK.TRANS64.TRYWAIT P0, [R0+URZ+0x160], R5 ;  /* 0x00016005000075a7 */ /* 0x000e6400080011ff */
[----:B-1-34-:R-:W-:Y:S05]  /*3fd0*/  @!P0 BRA `(.L_x_84) ;  /* 0x0000004400a08947 */ /* 0x01afea0003800000 */
.L_x_181:
[----:B-1----:R-:W1:Y:S01]  /*3fe0*/  LDS.128 R4, [R4+0x1f0] ;  /* 0x0001f00004047984 */ /* 0x002e620000000c00 */
[----:B------:R-:W-:Y:S02]  /*3ff0*/  VIADD R0, R0, 0x170 ;  /* 0x0000017000007836 */ /* 0x000fe40000000000 */
[----:B------:R-:W-:Y:S01]  /*4000*/  VIADD R8, R8, 0x1 ;  /* 0x0000000108087836 */ /* 0x000fe20000000000 */
[----:B------:R-:W-:Y:S01]  /*4010*/  @!PT LDS RZ, [RZ] ;  /* 0x00000000fffff984 */ /* 0x000fe20000000800 */
[----:B------:R-:W-:Y:S01]  /*4020*/  @!PT LDS RZ, [RZ] ;  /* 0x00000000fffff984 */ /* 0x000fe20000000800 */
[----:B------:R-:W-:Y:S01]  /*4030*/  @!PT LDS RZ, [RZ] ;  /* 0x00000000fffff984 */ /* 0x000fe20000000800 */
[----:B------:R-:W-:Y:S01]  /*4040*/  @!PT LDS RZ, [RZ] ;  /* 0x00000000fffff984 */ /* 0x000fe20000000800 */
[----:B------:R2:W-:Y:S06]  /*4050*/  MEMBAR.ALL.CTA ;  /* 0x0000000000007992 */ /* 0x0005ec0000008000 */
[----:B--2---:R-:W2:Y:S01]  /*4060*/  FENCE.VIEW.ASYNC.S ;  /* 0x00000000000073c6 */ /* 0x004ea20000000000 */
[----:B------:R-:W-:-:S04]  /*4070*/  PRMT R0, RZ, 0x654, R0 ;  /* 0x00000654ff007816 */ /* 0x000fc80000000000 */
[----:B--2---:R2:W-:Y:S01]  /*4080*/  SYNCS.ARRIVE.TRANS64.RED.A1T0 RZ, [R0+URZ], RZ ;  /* 0x000000ff00ff79a7 */ /* 0x0045e200081004ff */
[----:B-1----:R-:W-:Y:S01]  /*4090*/  LOP3.LUT P1, RZ, R6, 0x1, RZ, 0xc0, !PT ;  /* 0x0000000106ff7812 */ /* 0x002fe2000782c0ff */
[----:B--2---:R-:W-:-:S12]  /*40a0*/  BRA.U UP2, `(.L_x_85) ;  /* 0x0000000102e07547 */ /* 0x004fd8000b800000 */
[----:B------:R-:W1:Y:S01]  /*40b0*/  LDCU UR6, c[0x0][0x38c] ;  /* 0x00007180ff0677ac */ /* 0x000e620008000800 */
[----:B------:R-:W-:Y:S02]  /*40c0*/  PLOP3.LUT P2, PT, PT, PT, PT, 0x80, 0x8 ;  /* 0x000000000008781c */ /* 0x000fe40003f4f070 */
[----:B------:R-:W-:Y:S01]  /*40d0*/  SHF.L.U32 R5, R9, 0x1f, RZ ;  /* 0x0000001f09057819 */ /* 0x000fe200000006ff */
[----:B------:R-:W-:Y:S02]  /*40e0*/  ULEA UR10, UR22, UR8, 0x3 ;  /* 0x00000008160a7291 */ /* 0x000fe4000f8e18ff */
[----:B------:R-:W-:Y:S02]  /*40f0*/  ULEA UR11, UR22, UR24, 0x6 ;  /* 0x00000018160b7291 */ /* 0x000fe4000f8e30ff */
[----:B-1----:R-:W-:-:S06]  /*4100*/  UISETP.GE.AND UP0, UPT, UR6, 0x1, UPT ;  /* 0x000000010600788c */ /* 0x002fcc000bf06270 */
[----:B------:R-:W-:-:S05]  /*4110*/  PLOP3.LUT P0, PT, PT, PT, UP0, 0x80, 0x8 ;  /* 0x000000000008781c */ /* 0x000fca0003f0f008 */
[----:B------:R-:W-:-:S08]  /*4120*/  @UP0 ULEA UR6, UR21, UR8, 0x3 ;  /* 0x0000000815060291 */ /* 0x000fd0000f8e18ff */
[----:B------:R-:W-:-:S04]  /*4130*/  @P0 SHF.L.U32 R0, R2, 0x1f, RZ ;  /* 0x0000001f02000819 */ /* 0x000fc800000006ff */
[----:B------:R1:W2:Y:S01]  /*4140*/  @P0 SYNCS.PHASECHK.TRANS64.TRYWAIT P2, [UR6], R0 ;  /* 0x00000000ff0005a7 */ /* 0x0002a20008041106 */
[----:B------:R-:W3:Y:S02]  /*4150*/  SYNCS.PHASECHK.TRANS64.TRYWAIT P0, [UR10+0x1a0], R5 ;  /* 0x0001a005ff0075a7 */ /* 0x000ee4000800110a */
[----:B-123--:R-:W-:Y:S05]  /*4160*/  @!P0 BRA `(.L_x_86) ;  /* 0x0000004400508947 */ /* 0x00efea0003800000 */
.L_x_183:
[----:B------:R-:W-:Y:S01]  /*4170*/  UMOV UR19, UR20 ;  /* 0x0000001400137c82 */ /* 0x000fe20008000000 */
[----:B------:R-:W-:Y:S05]  /*4180*/  BRA.U !UP0, `(.L_x_87) ;  /* 0x0000000108987547 */ /* 0x000fea000b800000 */
[----:B------:R-:W-:Y:S02]  /*4190*/  UIADD3 UR19, UPT, UPT, UR23, UR20, URZ ;  /* 0x0000001417137290 */ /* 0x000fe4000fffe0ff */
[----:B------:R-:W-:Y:S01]  /*41a0*/  UPLOP3.LUT UP3, UPT, UPT, UPT, UPT, 0x40, 0x4 ;  /* 0x000000000004789c */ /* 0x000fe20003f6e870 */
[----:B------:R-:W-:Y:S01]  /*41b0*/  UMOV UR18, UR7 ;  /* 0x0000000700127c82 */ /* 0x000fe20008000000 */
[----:B------:R-:W-:-:S09]  /*41c0*/  UMOV UR17, UR21 ;  /* 0x0000001500117c82 */ /* 0x000fd20008000000 */
.L_x_90:
[----:B--2---:R-:W-:Y:S01]  /*41d0*/  ULEA UR9, UR17, UR8, 0x3 ;  /* 0x0000000811097291 */ /* 0x004fe2000f8e18ff */
[----:B---3--:R-:W-:Y:S11]  /*41e0*/  @P2 BRA `(.L_x_88) ;  /* 0x00000000000c2947 */ /* 0x008ff60003800000 */
[----:B-1----:R-:W-:Y:S04]  /*41f0*/  SHF.L.U32 R5, R2, 0x1f, RZ ;  /* 0x0000001f02057819 */ /* 0x002fe800000006ff */
[----:B------:R-:W1:Y:S02]  /*4200*/  SYNCS.PHASECHK.TRANS64.TRYWAIT P0, [UR9], R5 ;  /* 0x00000005ff0075a7 */ /* 0x000e640008001109 */
[----:B-1----:R-:W-:Y:S05]  /*4210*/  @!P0 BRA `(.L_x_89) ;  /* 0x00000044003c8947 */ /* 0x002fea0003800000 */
.L_x_88:
[----:B------:R-:W-:Y:S01]  /*4220*/  UISETP.NE.AND UP0, UPT, UR18, 0x1, UPT ;  /* 0x000000011200788c */ /* 0x000fe2000bf05270 */
[----:B------:R-:W-:Y:S01]  /*4230*/  PLOP3.LUT P2, PT, PT, PT, PT, 0x80, 0x8 ;  /* 0x000000000008781c */ /* 0x000fe20003f4f070 */
[----:B------:R-:W-:Y:S02]  /*4240*/  UIADD3 UR21, UPT, UPT, UR17, 0x1, URZ ;  /* 0x0000000111157890 */ /* 0x000fe4000fffe0ff */
[----:B------:R-:W-:Y:S02]  /*4250*/  ULEA UR30, UR17, UR15, 0x7 ;  /* 0x0000000f111e7291 */ /* 0x000fe4000f8e38ff */
[----:B------:R-:W-:Y:S01]  /*4260*/  UISETP.NE.AND UP1, UPT, UR21, 0x14, UPT ;  /* 0x000000141500788c */ /* 0x000fe2000bf25270 */
[----:B------:R-:W-:Y:S01]  /*4270*/  PLOP3.LUT P0, PT, PT, PT, UP0, 0x80, 0x8 ;  /* 0x000000000008781c */ /* 0x000fe20003f0f008 */
[----:B------:R-:W-:Y:S02]  /*4280*/  ULEA UR32, UR17, UR14, 0x9 ;  /* 0x0000000e11207291 */ /* 0x000fe4000f8e48ff */
[----:B------:R-:W-:Y:S02]  /*4290*/  USEL UR16, URZ, 0x1, UP1 ;  /* 0x00000001ff107887 */ /* 0x000fe40008800000 */
[----:B------:R-:W-:Y:S02]  /*42a0*/  USEL UR21, UR21, URZ, UP1 ;  /* 0x000000ff15157287 */ /* 0x000fe40008800000 */
[----:B------:R-:W-:Y:S02]  /*42b0*/  UIADD3 UR36, UPT, UPT, UR30, 0x2, URZ ;  /* 0x000000021e247890 */ /* 0x000fe4000fffe0ff */
[----:B------:R-:W-:Y:S01]  /*42c0*/  @UP0 ULEA UR6, UR21, UR8, 0x3 ;  /* 0x0000000815060291 */ /* 0x000fe2000f8e18ff */
[----:B------:R-:W-:Y:S01]  /*42d0*/  LOP3.LUT R2, R2, UR16, RZ, 0x3c, !PT ;  /* 0x0000001002027c12 */ /* 0x000fe2000f8e3cff */
[----:B------:R-:W-:Y:S02]  /*42e0*/  UIADD3 UR34, UPT, UPT, UR32, 0x2, URZ ;  /* 0x0000000220227890 */ /* 0x000fe4000fffe0ff */
[----:B------:R-:W-:Y:S01]  /*42f0*/  UIADD3 UR9, UPT, UPT, UR9, 0xa0, URZ ;  /* 0x000000a009097890 */ /* 0x000fe2000fffe0ff */
[----:B-1----:R-:W-:Y:S01]  /*4300*/  @P0 SHF.L.U32 R0, R2, 0x1f, RZ ;  /* 0x0000001f02000819 */ /* 0x002fe200000006ff */
[----:B------:R-:W-:Y:S01]  /*4310*/  UMOV UR31, 0x80004020 ;  /* 0x80004020001f7882 */ /* 0x000fe20000000000 */
[----:B------:R-:W-:Y:S01]  /*4320*/  UMOV UR33, 0x80004020 ;  /* 0x8000402000217882 */ /* 0x000fe20000000000 */
[----:B------:R-:W-:Y:S01]  /*4330*/  UMOV UR37, 0x80004020 ;  /* 0x8000402000257882 */ /* 0x000fe20000000000 */
[----:B------:R2:W3:Y:S01]  /*4340*/  @P0 SYNCS.PHASECHK.TRANS64.TRYWAIT P2, [UR6], R0 ;  /* 0x00000000ff0005a7 */ /* 0x0004e20008041106 */
[----:B------:R-:W-:Y:S01]  /*4350*/  UIADD3 UR20, UPT, UPT, UR20, 0x1, URZ ;  /* 0x0000000114147890 */ /* 0x000fe2000fffe0ff */
[----:B------:R2:W-:Y:S01]  /*4360*/  UTCQMMA.2CTA gdesc[UR32], gdesc[UR30], tmem[UR11], tmem[UR28], idesc[UR29], UP3 ;  /* 0x00ff1c1e200075ea */ /* 0x0005e20009a0030b */
[----:B------:R-:W-:Y:S02]  /*4370*/  UIADD3 UR18, UPT, UPT, UR18, -0x1, URZ ;  /* 0xffffffff12127890 */ /* 0x000fe4000fffe0ff */
[----:B------:R-:W-:Y:S02]  /*4380*/  UISETP.NE.AND UP0, UPT, UR20, UR19, UPT ;  /* 0x000000131400728c */ /* 0x000fe4000bf05270 */
[----:B------:R-:W-:Y:S01]  /*4390*/  UPLOP3.LUT UP3, UPT, UPT, UPT, UPT, 0x80, 0x8 ;  /* 0x000000000008789c */ /* 0x000fe20003f6f070 */
[----:B------:R-:W-:Y:S01]  /*43a0*/  UMOV UR35, 0x80004020 ;  /* 0x8000402000237882 */ /* 0x000fe20000000000 */
[----:B------:R-:W-:Y:S01]  /*43b0*/  UMOV UR17, UR21 ;  /* 0x0000001500117c82 */ /* 0x000fe20008000000 */
[----:B------:R2:W-:Y:S01]  /*43c0*/  UTCQMMA.2CTA gdesc[UR34], gdesc[UR36], tmem[UR11], tmem[UR26], idesc[UR27], UPT ;  /* 0x00ff1a24220075ea */ /* 0x0005e2000ba0030b */
[----:B------:R2:W-:Y:S03]  /*43d0*/  UTCBAR.2CTA.MULTICAST [UR9], URZ, UR13 ;  /* 0x000000ff090073e9 */ /* 0x0005e6000820080d */
[----:B------:R-:W-:Y:S05]  /*43e0*/  BRA.U UP0, `(.L_x_90) ;  /* 0xfffffffd00787547 */ /* 0x000fea000b83ffff */
.L_x_87:
[----:B------:R-:W-:Y:S01]  /*43f0*/  UIADD3 UR10, UPT, UPT, UR10, 0x180, URZ ;  /* 0x000001800a0a7890 */ /* 0x000fe2000fffe0ff */
[----:B------:R-:W-:-:S08]  /*4400*/  UMOV UR20, UR19 ;  /* 0x0000001300147c82 */ /* 0x000fd00008000000 */
[----:B------:R4:W-:Y:S01]  /*4410*/  UTCBAR.2CTA.MULTICAST [UR10], URZ, UR12 ;  /* 0x000000ff0a0073e9 */ /* 0x0009e2000820080c */
[----:B------:R-:W-:Y:S02]  /*4420*/  NOP ;  /* 0x0000000000007918 */ /* 0x000fe40000000000 */
.L_x_85:
[----:B------:R-:W-:Y:S01]  /*4430*/  UIADD3 UR22, UPT, UPT, UR22, 0x1, URZ ;  /* 0x0000000116167890 */ /* 0x000fe2000fffe0ff */
[----:B------:R-:W-:-:S03]  /*4440*/  ISETP.NE.AND P0, PT, R8, 0x2, PT ;  /* 0x000000020800780c */ /* 0x000fc60003f05270 */
[----:B------:R-:W-:Y:S01]  /*4450*/  UISETP.NE.AND UP0, UPT, UR22, 0x4, UPT ;  /* 0x000000041600788c */ /* 0x000fe2000bf05270 */
[----:B-12---:R-:W-:Y:S02]  /*4460*/  SEL R0, RZ, 0x1, P0 ;  /* 0x00000001ff007807 */ /* 0x006fe40000000000 */
[----:B------:R-:W-:Y:S01]  /*4470*/  SEL R8, R8, RZ, P0 ;  /* 0x000000ff08087207 */ /* 0x000fe20000000000 */
[----:B------:R-:W-:Y:S01]  /*4480*/  USEL UR6, URZ, 0x1, UP0 ;  /* 0x00000001ff067887 */ /* 0x000fe20008000000 */
[----:B------:R-:W-:Y:S01]  /*4490*/  LOP3.LUT R3, R3, R0, RZ, 0x3c, !PT ;  /* 0x0000000003037212 */ /* 0x000fe200078e3cff */
[----:B------:R-:W-:-:S04]  /*44a0*/  USEL UR22, UR22, URZ, UP0 ;  /* 0x000000ff16167287 */ /* 0x000fc80008000000 */
[----:B------:R-:W-:Y:S01]  /*44b0*/  LOP3.LUT R9, R9, UR6, RZ, 0x3c, !PT ;  /* 0x0000000609097c12 */ /* 0x000fe2000f8e3cff */
[----:B------:R-:W-:Y:S07]  /*44c0*/  @P1 BRA `(.L_x_91) ;  /* 0xfffffff800b01947 */ /* 0x000fee000383ffff */
[----:B------:R-:W1:Y:S01]  /*44d0*/  S2UR UR6, SR_CgaCtaId ;  /* 0x00000000000679c3 */ /* 0x000e620000008800 */
[----:B------:R-:W-:Y:S01]  /*44e0*/  ELECT P0, URZ, PT ;  /* 0x0000000000ff782f */ /* 0x000fe20003800000 */
[----:B------:R-:W-:Y:S01]  /*44f0*/  HFMA2 R0, -RZ, RZ, 0, 5.9604644775390625e-08 ;  /* 0x00000001ff007431 */ /* 0x000fe200000001ff */
[----:B------:R-:W-:-:S05]  /*4500*/  UMOV UR7, 0x40 ;  /* 0x0000004000077882 */ /* 0x000fca0000000000 */
[----:B------:R-:W-:Y:S01]  /*4510*/  UVIRTCOUNT.DEALLOC.SMPOOL 0x80 ;  /* 0x000000800000784c */ /* 0x000fe20000000000 */
[----:B------:R-:W-:Y:S02]  /*4520*/  UISETP.NE.AND UP0, UPT, UR5, URZ, UPT ;  /* 0x000000ff0500728c */ /* 0x000fe4000bf05270 */
[----:B-1----:R-:W-:-:S09]  /*4530*/  ULEA UR6, UR6, UR7, 0x18 ;  /* 0x0000000706067291 */ /* 0x002fd2000f8ec0ff */
[----:B------:R1:W-:Y:S01]  /*4540*/  @P0 STS.U8 [UR6+0x1c], R0 ;  /* 0x00001c00ff000988 */ /* 0x0003e20008000006 */
[----:B------:R-:W-:Y:S05]  /*4550*/  BRA.U UP0, `(.L_x_92) ;  /* 0x0000000100a07547 */ /* 0x000fea000b800000 */
[----:B------:R-:W-:Y:S01]  /*4560*/  UIADD3 UR5, UPT, UPT, UR8, 0x1a0, URZ ;  /* 0x000001a008057890 */ /* 0x000fe2000fffe0ff */
[----:B------:R-:W-:-:S03]  /*4570*/  SHF.L.U32 R3, R9, 0x1f, RZ ;  /* 0x0000001f09037819 */ /* 0x000fc600000006ff */
[----:B------:R-:W-:-:S09]  /*4580*/  ULEA UR7, UR22, UR5, 0x3 ;  /* 0x0000000516077291 */ /* 0x000fd2000f8e18ff */
[----:B------:R-:W2:Y:S02]  /*4590*/  SYNCS.PHASECHK.TRANS64.TRYWAIT P0, [UR7], R3 ;  /* 0x00000003ff0075a7 */ /* 0x000ea40008001107 */
[----:B--2---:R-:W-:Y:S05]  /*45a0*/  @!P0 BRA `(.L_x_93) ;  /* 0x0000004000708947 */ /* 0x004fea0003800000 */
.L_x_186:
[----:B------:R-:W-:-:S04]  /*45b0*/  UIADD3 UR9, UPT, UPT, UR22, 0x1, URZ ;  /* 0x0000000116097890 */ /* 0x000fc8000fffe0ff */
[----:B------:R-:W-:-:S04]  /*45c0*/  UISETP.NE.AND UP1, UPT, UR9, 0x4, UPT ;  /* 0x000000040900788c */ /* 0x000fc8000bf25270 */
[----:B----4-:R-:W-:Y:S02]  /*45d0*/  USEL UR10, URZ, 0x1, UP1 ;  /* 0x00000001ff0a7887 */ /* 0x010fe40008800000 */
[----:B------:R-:W-:-:S04]  /*45e0*/  USEL UR9, UR9, URZ, UP1 ;  /* 0x000000ff09097287 */ /* 0x000fc80008800000 */
[----:B------:R-:W-:Y:S01]  /*45f0*/  ULEA UR7, UR9, UR5, 0x3 ;  /* 0x0000000509077291 */ /* 0x000fe2000f8e18ff */
[----:B------:R-:W-:-:S04]  /*4600*/  LOP3.LUT R2, R9, UR10, RZ, 0x3c, !PT ;  /* 0x0000000a09027c12 */ /* 0x000fc8000f8e3cff */
[----:B-1----:R-:W-:-:S04]  /*4610*/  SHF.L.U32 R3, R2, 0x1f, RZ ;  /* 0x0000001f02037819 */ /* 0x002fc800000006ff */
[----:B------:R-:W1:Y:S02]  /*4620*/  SYNCS.PHASECHK.TRANS64.TRYWAIT P0, [UR7], R3 ;  /* 0x00000003ff0075a7 */ /* 0x000e640008001107 */
[----:B-1----:R-:W-:Y:S05]  /*4630*/  @!P0 BRA `(.L_x_94) ;  /* 0x0000004000648947 */ /* 0x002fea0003800000 */
.L_x_188:
        /* <DEDUP_REMOVED lines=9> */
.L_x_190:
[----:B------:R-:W-:-:S04]  /*46d0*/  UIADD3 UR9, UPT, UPT, UR9, 0x1, URZ ;  /* 0x0000000109097890 */ /* 0x000fc8000fffe0ff */
[----:B------:R-:W-:-:S04]  /*46e0*/  UISETP.NE.AND UP1, UPT, UR9, 0x4, UPT ;  /* 0x000000040900788c */ /* 0x000fc8000bf25270 */
[----:B------:R-:W-:Y:S02]  /*46f0*/  USEL UR7, URZ, 0x1, UP1 ;  /* 0x00000001ff077887 */ /* 0x000fe40008800000 */
[----:B------:R-:W-:-:S04]  /*4700*/  USEL UR9, UR9, URZ, UP1 ;  /* 0x000000ff09097287 */ /* 0x000fc80008800000 */
[----:B------:R-:W-:Y:S01]  /*4710*/  ULEA UR9, UR9, UR5, 0x3 ;  /* 0x0000000509097291 */ /* 0x000fe2000f8e18ff */
[----:B-1----:R-:W-:-:S04]  /*4720*/  LOP3.LUT R3, R2, UR7, RZ, 0x3c, !PT ;  /* 0x0000000702037c12 */ /* 0x002fc8000f8e3cff */
[----:B------:R-:W-:Y:S01]  /*4730*/  SHF.L.U32 R3, R3, 0x1f, RZ ;  /* 0x0000001f03037819 */ /* 0x000fe200000006ff */
[----:B------:R-:W-:-:S04]  /*4740*/  IMAD.U32 R0, RZ, RZ, UR9 ;  /* 0x00000009ff007e24 */ /* 0x000fc8000f8e00ff */
[----:B------:R1:W2:Y:S03]  /*4750*/  SYNCS.PHASECHK.TRANS64.TRYWAIT P0, [R0+URZ], R3 ;  /* 0x00000003000075a7 */ /* 0x0002a600080011ff */
[----:B--2---:R-:W-:Y:S05]  /*4760*/  @!P0 NANOSLEEP.SYNCS 0x989680 ;  /* 0x009896800000895d */ /* 0x004fea0003900000 */
[----:B------:R-:W2:Y:S02]  /*4770*/  @!P0 SYNCS.PHASECHK.TRANS64 P0, [R0+URZ], R3 ;  /* 0x00000003000085a7 */ /* 0x000ea400080010ff */
[----:B--2---:R-:W-:Y:S05]  /*4780*/  @P0 BRA `(.L_x_96) ;  /* 0x0000000000200947 */ /* 0x004fea0003800000 */
.L_x_97:
[----:B--2---:R2:W4:Y:S02]  /*4790*/  SYNCS.PHASECHK.TRANS64.TRYWAIT P0, [R0+URZ], R3 ;  /* 0x00000003000075a7 */ /* 0x00452400080011ff */
[----:B----4-:R-:W-:Y:S05]  /*47a0*/  @!P0 NANOSLEEP.SYNCS 0x989680 ;  /* 0x009896800000895d */ /* 0x010fea0003900000 */
[----:B------:R-:W4:Y:S02]  /*47b0*/  @!P0 SYNCS.PHASECHK.TRANS64 P0, [R0+URZ], R3 ;  /* 0x00000003000085a7 */ /* 0x000f2400080010ff */
[----:B----4-:R-:W-:Y:S05]  /*47c0*/  @!P0 BRA `(.L_x_97) ;  /* 0xfffffffc00f08947 */ /* 0x010fea000383ffff */
[----:B------:R-:W-:Y:S05]  /*47d0*/  BRA `(.L_x_96) ;  /* 0x00000000000c7947 */ /* 0x000fea0003800000 */
.L_x_92:
[----:B------:R-:W-:-:S04]  /*47e0*/  UIADD3 UR5, UPT, UPT, UR8, 0x1e0, URZ ;  /* 0x000001e008057890 */ /* 0x000fc8000fffe0ff */
[----:B------:R-:W-:-:S09]  /*47f0*/  UPRMT UR5, UR4, 0x654, UR5 ;  /* 0x0000065404057896 */ /* 0x000fd20008000005 */
[----:B------:R-:W-:Y:S03]  /*4800*/  SYNCS.ARRIVE.TRANS64.RED.A1T0 RZ, [UR5], RZ ;  /* 0x000000ffffff79a7 */ /* 0x000fe60008100405 */
.L_x_96:
[----:B-12---:R-:W-:Y:S01]  /*4810*/  SHF.L.U32 R3, RZ, 0x1f, RZ ;  /* 0x0000001fff037819 */ /* 0x006fe200000006ff */
[----:B------:R-:W-:Y:S01]  /*4820*/  UIADD3 UR5, UPT, UPT, UR8, 0x1e0, URZ ;  /* 0x000001e008057890 */ /* 0x000fe2000fffe0ff */
[----:B------:R-:W-:Y:S02]  /*4830*/  PLOP3.LUT P0, PT, PT, PT, UP0, 0x80, 0x8 ;  /* 0x000000000008781c */ /* 0x000fe40003f0f008 */
[----:B------:R-:W1:Y:S02]  /*4840*/  SYNCS.PHASECHK.TRANS64.TRYWAIT P1, [UR8+0x1e0], R3 ;  /* 0x0001e003ff0075a7 */ /* 0x000e640008021108 */
[----:B-1----:R-:W-:Y:S09]  /*4850*/  @!P1 BRA `(.L_x_98) ;  /* 0x00000040000c9947 */ /* 0x002ff20003800000 */
.L_x_192:
[----:B------:R-:W-:Y:S01]  /*4860*/  @!UP0 UPRMT UR5, UR4, 0x654, UR5 ;  /* 0x0000065404058896 */ /* 0x000fe20008000005 */
[----:B------:R-:W-:Y:S02]  /*4870*/  UMOV UR8, 0xffff ;  /* 0x0000ffff00087882 */ /* 0x000fe40000000000 */
[----:B------:R-:W-:-:S06]  /*4880*/  UMOV UR4, 0x1 ;  /* 0x0000000100047882 */ /* 0x000fcc0000000000 */
[----:B------:R-:W-:Y:S01]  /*4890*/  @!P0 SYNCS.ARRIVE.TRANS64.RED.A1T0 RZ, [UR5], RZ ;  /* 0x000000ffffff89a7 */ /* 0x000fe20008100405 */
[----:B------:R-:W-:Y:S01]  /*48a0*/  NOP ;  /* 0x0000000000007918 */ /* 0x000fe20000000000 */
[----:B-1----:R-:W1:Y:S01]  /*48b0*/  LDS R0, [UR6+0x14] ;  /* 0x00001406ff007984 */ /* 0x002e620008000800 */
[----:B------:R-:W-:-:S04]  /*48c0*/  ULOP3.LUT UR5, UR24, 0xffff, URZ, 0xc0, !UPT ;  /* 0x0000ffff18057892 */ /* 0x000fc8000f8ec0ff */
[----:B------:R-:W-:-:S04]  /*48d0*/  USHF.R.U32.HI UR5, URZ, 0x5, UR5 ;  /* 0x00000005ff057899 */ /* 0x000fc80008011605 */
[----:B------:R-:W-:Y:S02]  /*48e0*/  USHF.L.U32 UR8, UR8, UR5, URZ ;  /* 0x0000000508087299 */ /* 0x000fe400080006ff */
[----:B------:R-:W-:-:S04]  /*48f0*/  USHF.L.U32 UR4, UR4, UR5, URZ ;  /* 0x0000000504047299 */ /* 0x000fc800080006ff */
[----:B-1----:R-:W-:-:S04]  /*4900*/  LOP3.LUT R0, R0, UR8, RZ, 0xc0, !PT ;  /* 0x0000000800007c12 */ /* 0x002fc8000f8ec0ff */
[----:B------:R-:W-:-:S13]  /*4910*/  ISETP.NE.AND P0, PT, R0, UR8, PT ;  /* 0x0000000800007c0c */ /* 0x000fda000bf05270 */
[----:B------:R-:W-:Y:S05]  /*4920*/  @P0 BRA `(.L_x_99) ;  /* 0x0000000000580947 */ /* 0x000fea0003800000 */
[----:B------:R-:W1:Y:S02]  /*4930*/  LDS R0, [UR6+0x18] ;  /* 0x00001806ff007984 */ /* 0x000e640008000800 */
[----:B-1----:R-:W-:-:S04]  /*4940*/  LOP3.LUT R0, R0, UR4, RZ, 0xc0, !PT ;  /* 0x0000000400007c12 */ /* 0x002fc8000f8ec0ff */
[----:B------:R-:W-:-:S13]  /*4950*/  ISETP.NE.AND P0, PT, R0, UR4, PT ;  /* 0x0000000400007c0c */ /* 0x000fda000bf05270 */
[----:B------:R-:W-:Y:S05]  /*4960*/  @P0 BRA `(.L_x_100) ;  /* 0x00000000003c0947 */ /* 0x000fea0003800000 */
[----:B------:R-:W1:Y:S01]  /*4970*/  S2R R2, SR_LANEID ;  /* 0x0000000000027919 */ /* 0x000e620000000000 */
[----:B------:R-:W-:Y:S01]  /*4980*/  ULOP3.LUT UR8, URZ, UR8, URZ, 0x33, !UPT ;  /* 0x00000008ff087292 */ /* 0x000fe2000f8e33ff */
[----:B------:R-:W-:Y:S01]  /*4990*/  LOP3.LUT R4, RZ, UR4, RZ, 0x33, !PT ;  /* 0x00000004ff047c12 */ /* 0x000fe2000f8e33ff */
[----:B------:R-:W-:Y:S02]  /*49a0*/  VOTEU.ANY UR7, UPT, PT ;  /* 0x0000000000077886 */ /* 0x000fe400038e0100 */
[----:B------:R-:W-:Y:S01]  /*49b0*/  UFLO.U32 UR7, UR7 ;  /* 0x00000007000772bd */ /* 0x000fe200080e0000 */
[----:B------:R-:W2:Y:S01]  /*49c0*/  REDUX UR4, R4 ;  /* 0x00000000040473c4 */ /* 0x000ea20000000000 */
[----:B------:R-:W-:-:S06]  /*49d0*/  IMAD.U32 R0, RZ, RZ, UR8 ;  /* 0x00000008ff007e24 */ /* 0x000fcc000f8e00ff */
[----:B------:R1:W-:Y:S01]  /*49e0*/  UTCATOMSWS.AND URZ, UR8 ;  /* 0x0000000800ff79e3 */ /* 0x0003e20008000000 */
[----:B------:R-:W3:Y:S01]  /*49f0*/  REDUX UR5, R0 ;  /* 0x00000000000573c4 */ /* 0x000ee20000000000 */
[----:B-1----:R-:W-:Y:S01]  /*4a00*/  ISETP.EQ.U32.AND P0, PT, R2, UR7, PT ;  /* 0x0000000702007c0c */ /* 0x002fe2000bf02070 */
[----:B--2---:R-:W-:Y:S01]  /*4a10*/  IMAD.U32 R2, RZ, RZ, UR4 ;  /* 0x00000004ff027e24 */ /* 0x004fe2000f8e00ff */
[----:B---3--:R-:W-:-:S11]  /*4a20*/  MOV R3, UR5 ;  /* 0x0000000500037c02 */ /* 0x008fd60008000f00 */
[----:B------:R1:W-:Y:S04]  /*4a30*/  @P0 ATOMS.AND RZ, [UR6+0x14], R3 ;  /* 0x00001403ffff098c */ /* 0x0003e8000a800006 */
[----:B------:R1:W-:Y:S01]  /*4a40*/  @P0 ATOMS.AND RZ, [UR6+0x18], R2 ;  /* 0x00001802ffff098c */ /* 0x0003e2000a800006 */
[----:B------:R-:W-:Y:S05]  /*4a50*/  BRA `(.L_x_101) ;  /* 0x0000000000147947 */ /* 0x000fea0003800000 */
.L_x_100:
[----:B------:R-:W-:Y:S02]  /*4a60*/  MOV R2, 0x4a80 ;  /* 0x00004a8000027802 */ /* 0x000fe40000000f00 */
[----:B---345:R-:W-:Y:S05]  /*4a70*/  CALL.REL.NOINC `($__internal_0_$__cuda_sm10x_tcgen05_guardrail_trap_col_being_dealloced_not_returned_by_alloc) ;  /* 0x0000004000207944 */ /* 0x038fea0003c00000 */
[----:B------:R-:W-:Y:S05]  /*4a80*/  BRA `(.L_x_101) ;  /* 0x0000000000087947 */ /* 0x000fea0003800000 */
.L_x_99:
[----:B------:R-:W-:Y:S02]  /*4a90*/  MOV R2, 0x4ab0 ;  /* 0x00004ab000027802 */ /* 0x000fe40000000f00 */
[----:B---345:R-:W-:Y:S05]  /*4aa0*/  CALL.REL.NOINC `($__internal_2_$__cuda_sm10x_tcgen05_guardrail_trap_unallocated_columns_being_dealloced) ;  /* 0x00000040002c7944 */ /* 0x038fea0003c00000 */
.L_x_101:
[----:B------:R-:W-:Y:S01]  /*4ab0*/  NOP ;  /* 0x0000000000007918 */ /* 0x000fe20000000000 */
[----:B----4-:R-:W-:Y:S05]  /*4ac0*/  EXIT ;  /* 0x000000000000794d */ /* 0x010fea0003800000 */
.L_x_72:
[----:B------:R-:W-:-:S09]  /*4ad0*/  UISETP.NE.OR UP5, UPT, UR10, 0x3, UP5 ;  /* 0x000000030a00788c */ /* 0x000fd2000afa5670 */
[----:B------:R-:W-:Y:S05]  /*4ae0*/  BRA.U UP5, `(.L_x_102) ;  /* 0x0000000905c87547 */ /* 0x000fea000b800000 */
[----:B------:R-:W1:Y:S01]  /*4af0*/  LDC R0, c[0x0][0xb30] ;  /* 0x0002cc00ff007b82 */ /* 0x000e620000000800 */
[----:B------:R-:W2:Y:S01]  /*4b00*/  LDCU.64 UR8, c[0x0][0x888] ;  /* 0x00011100ff0877ac */ /* 0x000ea20008000a00 */
[----:B------:R-:W-:Y:S01]  /*4b10*/  IMAD.MOV.U32 R30, RZ, RZ, 0x1 ;  /* 0x00000001ff1e7424 */ /* 0x000fe200078e00ff */
[----:B------:R-:W-:Y:S01]  /*4b20*/  CS2R R28, SRZ ;  /* 0x00000000001c7805 */ /* 0x000fe2000001ff00 */
[----:B------:R-:W-:Y:S01]  /*4b30*/  IMAD.MOV.U32 R25, RZ, RZ, 0x2000 ;  /* 0x00002000ff197424 */ /* 0x000fe200078e00ff */
[----:B------:R-:W3:Y:S03]  /*4b40*/  LDCU.64 UR4, c[0x0][0x890] ;  /* 0x00011200ff0477ac */ /* 0x000ee60008000a00 */
[----:B------:R-:W4:Y:S01]  /*4b50*/  LDC R19, c[0x0][0x370] ;  /* 0x0000dc00ff137b82 */ /* 0x000f220000000800 */
[----:B------:R-:W-:Y:S01]  /*4b60*/  UMOV UR6, 0x400 ;  /* 0x0000040000067882 */ /* 0x000fe20000000000 */
[----:B------:R-:W-:-:S02]  /*4b70*/  UPLOP3.LUT UP1, UPT, UPT, UPT, UPT, 0x40, 0x4 ;  /* 0x000000000004789c */ /* 0x000fc40003f2e870 */
[----:B------:R-:W-:-:S04]  /*4b80*/  ULEA UR6, UR37, UR6, 0x18 ;  /* 0x0000000625067291 */ /* 0x000fc8000f8ec0ff */
[----:B------:R-:W4:Y:S01]  /*4b90*/  LDC R2, c[0x0][0xb0c] ;  /* 0x0002c300ff027b82 */ /* 0x000f220000000800 */
[----:B--2---:R-:W-:Y:S02]  /*4ba0*/  UISETP.NE.U32.AND UP2, UPT, UR8, URZ, UPT ;  /* 0x000000ff0800728c */ /* 0x004fe4000bf45070 */
[----:B------:R-:W-:Y:S02]  /*4bb0*/  UIADD3 UR8, UPT, UPT, UR6, 0x140, URZ ;  /* 0x0000014006087890 */ /* 0x000fe4000fffe0ff */
[----:B---3--:R-:W-:-:S03]  /*4bc0*/  UISETP.NE.U32.AND UP3, UPT, UR4, URZ, UPT ;  /* 0x000000ff0400728c */ /* 0x008fc6000bf65070 */
[----:B------:R-:W2:Y:S01]  /*4bd0*/  LDC R18, c[0x0][0xb20] ;  /* 0x0002c800ff127b82 */ /* 0x000ea20000000800 */
[----:B-1----:R-:W-:Y:S01]  /*4be0*/  ISETP.NE.AND P1, PT, R0, 0x1, PT ;  /* 0x000000010000780c */ /* 0x002fe20003f25270 */
[----:B------:R-:W-:Y:S02]  /*4bf0*/  UISETP.NE.AND.EX UP2, UPT, UR9, URZ, UPT, UP2 ;  /* 0x000000ff0900728c */ /* 0x000fe4000bf45320 */
[----:B------:R-:W-:Y:S02]  /*4c00*/  UPRMT UR37, UR37, 0x654, UR8 ;  /* 0x0000065425257896 */ /* 0x000fe40008000008 */
[----:B------:R-:W-:Y:S02]  /*4c10*/  UISETP.NE.AND.EX UP3, UPT, UR5, URZ, UPT, UP3 ;  /* 0x000000ff0500728c */ /* 0x000fe4000bf65330 */
[----:B------:R-:W1:Y:S08]  /*4c20*/  LDC.64 R32, c[0x0][0x348] ;  /* 0x0000d200ff207b82 */ /* 0x000e700000000a00 */
[----:B------:R-:W3:Y:S08]  /*4c30*/  LDC.64 R16, c[0x0][0xb10] ;  /* 0x0002c400ff107b82 */ /* 0x000ef00000000a00 */
[----:B------:R-:W1:Y:S08]  /*4c40*/  LDC.64 R6, c[0x0][0xb18] ;  /* 0x0002c600ff067b82 */ /* 0x000e700000000a00 */
[----:B------:R-:W1:Y:S08]  /*4c50*/  LDC.64 R4, c[0x0][0xb28] ;  /* 0x0002ca00ff047b82 */ /* 0x000e700000000a00 */
[----:B--2-4-:R-:W1:Y:S02]  /*4c60*/  LDC R24, c[0x0][0x374] ;  /* 0x0000dd00ff187b82 */ /* 0x014e640000000800 */
.L_x_110:
[C---:B------:R-:W-:Y:S02]  /*4c70*/  LEA R0, R29.reuse, UR6, 0x3 ;  /* 0x000000061d007c11 */ /* 0x040fe4000f8e18ff */
[----:B------:R-:W-:Y:S02]  /*4c80*/  SHF.L.U32 R3, R28, 0x1f, RZ ;  /* 0x0000001f1c037819 */ /* 0x000fe400000006ff */
[----:B------:R-:W-:Y:S02]  /*4c90*/  LEA R20, R29, UR6, 0x4 ;  /* 0x000000061d147c11 */ /* 0x000fe4000f8e20ff */
[----:B--2---:R-:W2:Y:S02]  /*4ca0*/  SYNCS.PHASECHK.TRANS64.TRYWAIT P0, [R0+URZ+0x160], R3 ;  /* 0x00016003000075a7 */ /* 0x004ea400080011ff */
[----:B--2---:R-:W-:Y:S05]  /*4cb0*/  @!P0 BRA `(.L_x_103) ;  /* 0x0000003c000c8947 */ /* 0x004fea0003800000 */
.L_x_193:
[----:B------:R-:W-:Y:S01]  /*4cc0*/  ISETP.GE.AND P0, PT, R72, 0x1, PT ;  /* 0x000000014800780c */ /* 0x000fe20003f06270 */
[----:B------:R-:W4:Y:S01]  /*4cd0*/  LDS.128 R20, [R20+0x1f0] ;  /* 0x0001f00014147984 */ /* 0x000f220000000c00 */
[----:B------:R-:W-:Y:S01]  /*4ce0*/  ISETP.NE.U32.AND P4, PT, RZ, UR4, PT ;  /* 0x00000004ff007c0c */ /* 0x000fe2000bf85070 */
[----:B--2---:R-:W-:Y:S01]  /*4cf0*/  VIADD R0, R0, 0x170 ;  /* 0x0000017000007836 */ /* 0x004fe20000000000 */
[----:B------:R-:W-:Y:S02]  /*4d00*/  SHF.L.U32 R26, R30, 0x1f, RZ ;  /* 0x0000001f1e1a7819 */ /* 0x000fe400000006ff */
[----:B------:R-:W-:Y:S02]  /*4d10*/  ISETP.NE.AND.EX P4, PT, RZ, UR5, PT, P4 ;  /* 0x00000005ff007c0c */ /* 0x000fe4000bf85340 */
[----:B------:R-:W-:Y:S01]  /*4d20*/  PRMT R0, RZ, 0x654, R0 ;  /* 0x00000654ff007816 */ /* 0x000fe20000000000 */
[----:B------:R-:W-:Y:S01]  /*4d30*/  @!PT LDS RZ, [RZ] ;  /* 0x00000000fffff984 */ /* 0x000fe20000000800 */
[----:B------:R-:W-:Y:S01]  /*4d40*/  @!PT LDS RZ, [RZ] ;  /* 0x00000000fffff984 */ /* 0x000fe20000000800 */
[----:B------:R-:W-:Y:S01]  /*4d50*/  @!PT LDS RZ, [RZ] ;  /* 0x00000000fffff984 */ /* 0x000fe20000000800 */
[----:B------:R-:W-:Y:S01]  /*4d60*/  @!PT LDS RZ, [RZ] ;  /* 0x00000000fffff984 */ /* 0x000fe20000000800 */
[----:B------:R2:W-:Y:S06]  /*4d70*/  MEMBAR.ALL.CTA ;  /* 0x0000000000007992 */ /* 0x0005ec0000008000 */
[----:B--2---:R-:W2:Y:S02]  /*4d80*/  FENCE.VIEW.ASYNC.S ;  /* 0x00000000000073c6 */ /* 0x004ea40000000000 */
[----:B--2---:R2:W-:Y:S01]  /*4d90*/  SYNCS.ARRIVE.TRANS64.RED.A1T0 RZ, [R0+URZ], RZ ;  /* 0x000000ff00ff79a7 */ /* 0x0045e200081004ff */
[----:B----4-:R-:W-:Y:S11]  /*4da0*/  LOP3.LUT P3, RZ, R22, 0x1, RZ, 0xc0, !PT ;  /* 0x0000000116ff7812 */ /* 0x010ff6000786c0ff */
[----:B------:R-:W-:Y:S02]  /*4db0*/  @!UPT UIADD3 URZ, UPT, UPT, URZ, URZ, URZ ;  /* 0x000000fffffff290 */ /* 0x000fe4000fffe0ff */
[----:B------:R-:W-:Y:S02]  /*4dc0*/  @P3 MOV R13, R20 ;  /* 0x00000014000d3202 */ /* 0x000fe40000000f00 */
[----:B------:R-:W-:Y:S01]  /*4dd0*/  @P3 LOP3.LUT R8, R21, 0xffff, RZ, 0xc0, !PT ;  /* 0x0000ffff15083812 */ /* 0x000fe200078ec0ff */
[----:B--2---:R-:W-:Y:S06]  /*4de0*/  @!P0 BRA `(.L_x_104) ;  /* 0x0000000000a48947 */ /* 0x004fec0003800000 */
[----:B-1----:R-:W-:Y:S01]  /*4df0*/  IMAD.HI.U32 R31, R24, R7, RZ ;  /* 0x00000007181f7227 */ /* 0x002fe200078e00ff */
[----:B------:R-:W-:Y:S02]  /*4e00*/  ISETP.NE.AND P0, PT, R6, 0x1, PT ;  /* 0x000000010600780c */ /* 0x000fe40003f05270 */
[----:B------:R-:W-:Y:S01]  /*4e10*/  ISETP.NE.AND P2, PT, R72, 0x1, PT ;  /* 0x000000014800780c */ /* 0x000fe20003f45270 */
[----:B---3--:R-:W-:Y:S01]  /*4e20*/  IMAD.HI.U32 R34, R19, R16, RZ ;  /* 0x0000001013227227 */ /* 0x008fe200078e00ff */
[----:B------:R-:W-:Y:S02]  /*4e30*/  SHF.R.U32.HI R31, RZ, R18, R31 ;  /* 0x00000012ff1f7219 */ /* 0x000fe4000001161f */
[----:B------:R-:W-:Y:S01]  /*4e40*/  ISETP.NE.AND P5, PT, R2, 0x1, PT ;  /* 0x000000010200780c */ /* 0x000fe20003fa5270 */
[----:B------:R-:W-:Y:S01]  /*4e50*/  IMAD.HI.U32 R36, R13, R16, RZ ;  /* 0x000000100d247227 */ /* 0x000fe200078e00ff */
[----:B------:R-:W-:Y:S02]  /*4e60*/  SHF.R.U32.HI R34, RZ, R17, R34 ;  /* 0x00000011ff227219 */ /* 0x000fe40000011622 */
[----:B------:R-:W-:Y:S01]  /*4e70*/  SEL R3, R24, R31, !P0 ;  /* 0x0000001f18037207 */ /* 0x000fe20004000000 */
[C---:B------:R-:W-:Y:S01]  /*4e80*/  IMAD.HI.U32 R31, R8.reuse, R7, RZ ;  /* 0x00000007081f7227 */ /* 0x040fe200078e00ff */
[----:B------:R-:W-:Y:S02]  /*4e90*/  SEL R11, R19, R34, !P5 ;  /* 0x00000022130b7207 */ /* 0x000fe40006800000 */
[----:B------:R-:W-:Y:S01]  /*4ea0*/  SHF.R.U32.HI R36, RZ, R17, R36 ;  /* 0x00000011ff247219 */ /* 0x000fe20000011624 */
[----:B------:R-:W-:Y:S01]  /*4eb0*/  IMAD.HI.U32 R38, R3, R4, RZ ;  /* 0x0000000403267227 */ /* 0x000fe200078e00ff */
[----:B------:R-:W-:Y:S03]  /*4ec0*/  SHF.R.U32.HI R31, RZ, R18, R31 ;  /* 0x00000012ff1f7219 */ /* 0x000fe6000001161f */
[----:B------:R-:W-:Y:S01]  /*4ed0*/  IMAD.HI.U32 R34, R11, R4, RZ ;  /* 0x000000040b227227 */ /* 0x000fe200078e00ff */
[----:B------:R-:W-:Y:S02]  /*4ee0*/  @P2 SHF.R.U32.HI R3, RZ, R5, R38 ;  /* 0x00000005ff032219 */ /* 0x000fe40000011626 */
[----:B------:R-:W-:Y:S02]  /*4ef0*/  SEL R9, R8, R31, !P0 ;  /* 0x0000001f08097207 */ /* 0x000fe40004000000 */
[----:B------:R-:W-:Y:S01]  /*4f00*/  @P2 SHF.R.U32.HI R11, RZ, R5, R34 ;  /* 0x00000005ff0b2219 */ /* 0x000fe20000011622 */
[C---:B------:R-:W-:Y:S01]  /*4f10*/  IMAD R10, R72.reuse, R3, RZ ;  /* 0x00000003480a7224 */ /* 0x040fe200078e02ff */
[----:B------:R-:W-:Y:S01]  /*4f20*/  SEL R3, R13, R36, !P5 ;  /* 0x000000240d037207 */ /* 0x000fe20006800000 */
[C---:B------:R-:W-:Y:S03]  /*4f30*/  IMAD.HI.U32 R14, R9.reuse, R4, RZ ;  /* 0x00000004090e7227 */ /* 0x040fe600078e00ff */
[----:B------:R-:W-:Y:S01]  /*4f40*/  ISETP.GE.AND P0, PT, R9, R10, PT ;  /* 0x0000000a0900720c */ /* 0x000fe20003f06270 */
[C---:B------:R-:W-:Y:S01]  /*4f50*/  IMAD R12, R72.reuse, R11, RZ ;  /* 0x0000000b480c7224 */ /* 0x040fe200078e02ff */
[-C--:B------:R-:W-:Y:S04]  /*4f60*/  SHF.R.U32.HI R14, RZ, R5.reuse, R14 ;  /* 0x00000005ff0e7219 */ /* 0x080fe8000001160e */
[----:B------:R-:W-:Y:S02]  /*4f70*/  ISETP.GE.OR P0, PT, R3, R12, P0 ;  /* 0x0000000c0300720c */ /* 0x000fe40000706670 */
[----:B------:R-:W-:Y:S05]  /*4f80*/  SEL R15, R9, R14, !P2 ;  /* 0x0000000e090f7207 */ /* 0x000fea0005000000 */
[----:B------:R-:W-:Y:S04]  /*4f90*/  IMAD.MOV R14, RZ, RZ, -R15 ;  /* 0x000000ffff0e7224 */ /* 0x000fe800078e0a0f */
[----:B------:R-:W-:Y:S02]  /*4fa0*/  IMAD R14, R72, R14, R9 ;  /* 0x0000000e480e7224 */ /* 0x000fe400078e0209 */
[C---:B------:R-:W-:Y:S05]  /*4fb0*/  @!P0 IMAD.HI.U32 R10, R3.reuse, R4, RZ ;  /* 0x00000004030a8227 */ /* 0x040fea00078e00ff */
[----:B------:R-:W-:Y:S04]  /*4fc0*/  @!P0 SHF.R.U32.HI R10, RZ, R5, R10 ;  /* 0x00000005ff0a8219 */ /* 0x000fe8000001160a */
[----:B------:R-:W-:Y:S01]  /*4fd0*/  @!P0 SEL R0, R3, R10, !P2 ;  /* 0x0000000a03008207 */ /* 0x000fe20005000000 */
[----:B------:R-:W-:Y:S03]  /*4fe0*/  IMAD.MOV R10, RZ, RZ, -R3 ;  /* 0x000000ffff0a7224 */ /* 0x000fe600078e0a03 */
[----:B------:R-:W-:Y:S01]  /*4ff0*/  @!P0 IADD3 R15, PT, PT, R15, -R0, RZ ;  /* 0x800000000f0f8210 */ /* 0x000fe20007ffe0ff */
[----:B------:R-:W-:Y:S01]  /*5000*/  @!P0 IMAD R0, R11, R14, R0 ;  /* 0x0000000e0b008224 */ /* 0x000fe200078e0200 */
[----:B------:R-:W-:Y:S01]  /*5010*/  IADD3 R11, PT, PT, -R9, RZ, RZ ;  /* 0x000000ff090b7210 */ /* 0x000fe20007ffe1ff */
[----:B------:R-:W-:Y:S02]  /*5020*/  IMAD R13, R2, R10, R13 ;  /* 0x0000000a020d7224 */ /* 0x000fe400078e020d */
[----:B------:R-:W-:Y:S02]  /*5030*/  @!P0 IMAD R9, R15, R72, R3 ;  /* 0x000000480f098224 */ /* 0x000fe400078e0203 */
[----:B------:R-:W-:Y:S02]  /*5040*/  @!P0 IMAD.MOV.U32 R3, RZ, RZ, R0 ;  /* 0x000000ffff038224 */ /* 0x000fe400078e0000 */
[----:B------:R-:W-:Y:S02]  /*5050*/  IMAD R8, R6, R11, R8 ;  /* 0x0000000b06087224 */ /* 0x000fe400078e0208 */
[----:B------:R-:W-:Y:S02]  /*5060*/  IMAD R13, R3, R2, R13 ;  /* 0x00000002030d7224 */ /* 0x000fe400078e020d */
[----:B------:R-:W-:Y:S02]  /*5070*/  IMAD R8, R9, R6, R8 ;  /* 0x0000000609087224 */ /* 0x000fe400078e0208 */
.L_x_104:
[----:B------:R-:W-:Y:S05]  /*5080*/  BRA.U UP1, `(.L_x_105) ;  /* 0x0000000101107547 */ /* 0x000fea000b800000 */
[----:B------:R-:W-:Y:S04]  /*5090*/  MOV R0, UR7 ;  /* 0x0000000700007c02 */ /* 0x000fe80008000f00 */
[----:B------:R-:W-:Y:S04]  /*50a0*/  SHF.L.U32 R3, R0, 0x1f, RZ ;  /* 0x0000001f00037819 */ /* 0x000fe800000006ff */
[----:B------:R-:W2:Y:S02]  /*50b0*/  SYNCS.PHASECHK.TRANS64.TRYWAIT P0, [UR6+0x158], R3 ;  /* 0x00015803ff0075a7 */ /* 0x000ea40008001106 */
[----:B--2---:R-:W-:Y:S05]  /*50c0*/  @!P0 BRA `(.L_x_106) ;  /* 0x00000038001c8947 */ /* 0x004fea0003800000 */
.L_x_105:
[----:B------:R-:W-:Y:S05]  /*50d0*/  BRA.U !UP3, `(.L_x_107) ;  /* 0x000000010b347547 */ /* 0x000fea000b800000 */
[----:B------:R-:W-:Y:S01]  /*50e0*/  UPLOP3.LUT UP0, UPT, UPT, UPT, UP2, 0x80, 0x8 ;  /* 0x000000000008789c */ /* 0x000fe20003f0f020 */
[----:B--2---:R-:W-:Y:S02]  /*50f0*/  HFMA2 R0, -RZ, RZ, 0, 5.9604644775390625e-08 ;  /* 0x00000001ff007431 */ /* 0x004fe400000001ff */
[----:B------:R-:W-:Y:S03]  /*5100*/  IMAD.MOV.U32 R165, RZ, RZ, 0x1 ;  /* 0x00000001ffa57424 */ /* 0x000fe600078e00ff */
[----:B------:R-:W-:Y:S05]  /*5110*/  PLOP3.LUT P0, PT, PT, PT, UP0, 0x80, 0x8 ;  /* 0x000000000008781c */ /* 0x000fea0003f0f008 */
[----:B------:R-:W2:Y:S01]  /*5120*/  @UP0 LDCU.64 UR10, c[0x0][0x888] ;  /* 0x00011100ff0a07ac */ /* 0x000ea20008000a00 */
[----:B------:R-:W-:Y:S07]  /*5130*/  @UP0 UIMAD UR8, UR36, UR4, URZ ;  /* 0x00000004240802a4 */ /* 0x000fee000f8e02ff */
[----:B------:R-:W-:Y:S01]  /*5140*/  @!P0 PRMT R165, R0, 0x7610, R165 ;  /* 0x0000761000a58816 */ /* 0x000fe200000000a5 */
[----:B--2---:R-:W-:Y:S03]  /*5150*/  @UP0 UIMAD.WIDE UR10, UR8, 0x4, UR10 ;  /* 0x00000004080a08a5 */ /* 0x004fe6000f8e020a */
[----:B------:R-:W2:Y:S03]  /*5160*/  @!UP0 LDCU UR8, c[0x0][0x880] ;  /* 0x00011000ff0887ac */ /* 0x000ea60008000800 */
[----:B------:R-:W-:Y:S01]  /*5170*/  IMAD.U32 R10, RZ, RZ, UR10 ;  /* 0x0000000aff0a7e24 */ /* 0x000fe2000f8e00ff */
[----:B------:R-:W-:Y:S05]  /*5180*/  MOV R11, UR11 ;  /* 0x0000000b000b7c02 */ /* 0x000fea0008000f00 */
[----:B-----5:R4:W5:Y:S02]  /*5190*/  @P0 LDG.E R81, desc[UR40][R10.64] ;  /* 0x000000280a510981 */ /* 0x020964000c1e1900 */
[----:B--2-4-:R-:W-:Y:S07]  /*51a0*/  @!P0 IMAD.U32 R81, RZ, RZ, UR8 ;  /* 0x00000008ff518e24 */ /* 0x014fee000f8e00ff */
.L_x_107:
[----:B-----5:R-:W-:Y:S01]  /*51b0*/  @!P4 FSETP.EQ.AND P5, PT, R81, RZ, PT ;  /* 0x000000ff5100c20b */ /* 0x020fe20003fa2000 */
[----:B------:R-:W-:Y:S01]  /*51c0*/  @!UPT UIADD3 URZ, UPT, UPT, URZ, URZ, URZ ;  /* 0x000000fffffff290 */ /* 0x000fe2000fffe0ff */
[----:B------:R-:W-:Y:S11]  /*51d0*/  @!P4 BRA `(.L_x_108) ;  /* 0x000000000014c947 */ /* 0x000ff60003800000 */
[----:B------:R-:W-:Y:S02]  /*51e0*/  LOP3.LUT P0, RZ, R165, 0xff, RZ, 0xc0, !PT ;  /* 0x000000ffa5ff7812 */ /* 0x000fe4000780c0ff */
[----:B------:R-:W-:Y:S04]  /*51f0*/  PLOP3.LUT P5, PT, PT, PT, UP0, 0x80, 0x8 ;  /* 0x000000000008781c */ /* 0x000fe80003faf008 */
[----:B------:R-:W-:Y:S07]  /*5200*/  PLOP3.LUT P5, PT, P5, PT, PT, 0x8, 0x80 ;  /* 0x000000000080781c */ /* 0x000fee0002fae170 */
[----:B------:R-:W-:Y:S11]  /*5210*/  @P0 FSETP.EQ.AND P5, PT, R81, RZ, PT ;  /* 0x000000ff5100020b */ /* 0x000ff60003fa2000 */
[----:B------:R-:W-:Y:S02]  /*5220*/  @!UPT UIADD3 URZ, UPT, UPT, URZ, URZ, URZ ;  /* 0x000000fffffff290 */ /* 0x000fe4000fffe0ff */
.L_x_108:
[----:B------:R-:W4:Y:S01]  /*5230*/  SYNCS.PHASECHK.TRANS64.TRYWAIT P4, [UR6+0x148], R26 ;  /* 0x0001481aff0075a7 */ /* 0x000f220008081106 */
[----:B------:R-:W-:Y:S01]  /*5240*/  @P3 SHF.R.U32.HI R27, RZ, 0x10, R21 ;  /* 0x00000010ff1b3819 */ /* 0x000fe20000011615 */
[----:B------:R-:W-:Y:S01]  /*5250*/  VIADD R29, R29, 0x1 ;  /* 0x000000011d1d7836 */ /* 0x000fe20000000000 */
[----:B------:R-:W5:Y:S08]  /*5260*/  LDC.64 R14, c[0x0][0xb10] ;  /* 0x0002c400ff0e7b82 */ /* 0x000f700000000a00 */
[----:B------:R-:W1:Y:S08]  /*5270*/  LDC.64 R10, c[0x0][0xb18] ;  /* 0x0002c600ff0a7b82 */ /* 0x000e700000000a00 */
[----:B--2---:R-:W2:Y:S08]  /*5280*/  @!P1 LDC R0, c[0x0][0xb20] ;  /* 0x0002c800ff009b82 */ /* 0x004eb00000000800 */
[----:B------:R-:W3:Y:S01]  /*5290*/  @!P1 LDC R3, c[0x0][0xb0c] ;  /* 0x0002c300ff039b82 */ /* 0x000ee20000000800 */
[----:B-----5:R-:W-:Y:S05]  /*52a0*/  @!P1 IMAD.HI.U32 R14, R13, R14, RZ ;  /* 0x0000000e0d0e9227 */ /* 0x020fea00078e00ff */
[----:B------:R-:W-:Y:S01]  /*52b0*/  @!P1 SHF.R.U32.HI R14, RZ, R15, R14 ;  /* 0x0000000fff0e9219 */ /* 0x000fe2000001160e */
[----:B-1----:R-:W-:Y:S01]  /*52c0*/  @!P1 IMAD.HI.U32 R11, R8, R11, RZ ;  /* 0x0000000b080b9227 */ /* 0x002fe200078e00ff */
[----:B------:R-:W-:Y:S04]  /*52d0*/  @!P1 ISETP.NE.AND P0, PT, R10, 0x1, PT ;  /* 0x000000010a00980c */ /* 0x000fe80003f05270 */
[----:B--2---:R-:W-:Y:S02]  /*52e0*/  @!P1 SHF.R.U32.HI R9, RZ, R0, R11 ;  /* 0x00000000ff099219 */ /* 0x004fe4000001160b */
[----:B---3--:R-:W-:Y:S02]  /*52f0*/  @!P1 ISETP.NE.AND P2, PT, R3, 0x1, PT ;  /* 0x000000010300980c */ /* 0x008fe40003f45270 */
[----:B------:R-:W-:Y:S02]  /*5300*/  @!P1 SEL R9, R8, R9, !P0 ;  /* 0x0000000908099207 */ /* 0x000fe40004000000 */
[----:B------:R-:W-:Y:S02]  /*5310*/  ELECT P0, URZ, PT ;  /* 0x0000000000ff782f */ /* 0x000fe40003800000 */
[----:B------:R-:W-:Y:S05]  /*5320*/  @!P1 SEL R14, R13, R14, !P2 ;  /* 0x0000000e0d0e9207 */ /* 0x000fea0005000000 */
[----:B------:R-:W-:Y:S02]  /*5330*/  @!P1 IMAD.IADD R0, R9, 0x1, -R14 ;  /* 0x0000000109009824 */ /* 0x000fe400078e0a0e */
[----:B------:R-:W-:Y:S02]  /*5340*/  @!P1 IMAD.IADD R9, R14, 0x1, -R9 ;  /* 0x000000010e099824 */ /* 0x000fe400078e0a09 */
[----:B------:R-:W-:Y:S02]  /*5350*/  @!P1 IMAD R13, R0, R3, R13 ;  /* 0x00000003000d9224 */ /* 0x000fe400078e020d */
[----:B------:R-:W-:Y:S01]  /*5360*/  @!P1 IMAD R8, R9, R10, R8 ;  /* 0x0000000a09089224 */ /* 0x000fe200078e0208 */
[----:B----4-:R-:W-:Y:S06]  /*5370*/  @!P4 BRA `(.L_x_109) ;  /* 0x000000340088c947 */ /* 0x010fec0003800000 */
.L_x_196:
[----:B------:R-:W-:Y:S01]  /*5380*/  PLOP3.LUT P5, PT, P5, P0, PT, 0xf2, 0x2f ;  /* 0x00000000002f781c */ /* 0x000fe20002fa1e72 */
[----:B------:R-:W-:Y:S01]  /*5390*/  UMOV UR14, 0x0 ;  /* 0x00000000000e7882 */ /* 0x000fe20000000000 */
[----:B------:R-:W-:Y:S01]  /*53a0*/  LOP3.LUT R30, R30, 0x1, RZ, 0x3c, !PT ;  /* 0x000000011e1e7812 */ /* 0x000fe200078e3cff */
[----:B------:R-:W-:Y:S01]  /*53b0*/  UMOV UR15, 0x10000000 ;  /* 0x10000000000f7882 */ /* 0x000fe20000000000 */
[----:B------:R-:W-:Y:S01]  /*53c0*/  UMOV UR12, UR36 ;  /* 0x00000024000c7c82 */ /* 0x000fe20008000000 */
[----:B------:R-:W-:Y:S08]  /*53d0*/  @P3 R2UR UR36, R27 ;  /* 0x000000001b2432ca */ /* 0x000ff000000e0000 */
[----:B-1----:R-:W-:Y:S01]  /*53e0*/  @!P5 IADD3 R3, P0, PT, R32, 0x580, RZ ;  /* 0x000005802003d810 */ /* 0x002fe20007f1e0ff */
[----:B------:R-:W-:Y:S01]  /*53f0*/  @!P5 IMAD.SHL.U32 R164, R164, 0x40, RZ ;  /* 0x00000040a4a4d824 */ /* 0x000fe200078e00ff */
[----:B------:R-:W-:Y:S01]  /*5400*/  VOTEU.ALL UP1, P5 ;  /* 0x0000000000ff7886 */ /* 0x000fe20002820000 */
[----:B------:R-:W-:Y:S01]  /*5410*/  @!P5 IMAD.SHL.U32 R155, R155, 0x80, RZ ;  /* 0x000000809b9bd824 */ /* 0x000fe200078e00ff */
[----:B------:R-:W-:Y:S01]  /*5420*/  @!P5 R2UR UR9, R3 ;  /* 0x000000000309d2ca */ /* 0x000fe200000e0000 */
[----:B------:R-:W-:Y:S01]  /*5430*/  @!P5 IMAD.X R0, RZ, RZ, R33, P0 ;  /* 0x000000ffff00d224 */ /* 0x000fe200000e0621 */
[----:B------:R-:W-:Y:S01]  /*5440*/  @!P5 R2UR UR10, R164 ;  /* 0x00000000a40ad2ca */ /* 0x000fe200000e0000 */
[----:B------:R-:W-:Y:S01]  /*5450*/  IMAD.IADD R164, R8, 0x1, R143 ;  /* 0x0000000108a47824 */ /* 0x000fe200078e028f */
[----:B------:R-:W-:Y:S01]  /*5460*/  @!P5 R2UR UR11, R155 ;  /* 0x000000009b0bd2ca */ /* 0x000fe200000e0000 */
[----:B------:R-:W-:Y:S01]  /*5470*/  IMAD.IADD R155, R13, 0x1, R154 ;  /* 0x000000010d9b7824 */ /* 0x000fe200078e029a */
[----:B------:R-:W-:Y:S02]  /*5480*/  @!P5 R2UR UR8, R0 ;  /* 0x000000000008d2ca */ /* 0x000fe400000e0000 */
[C---:B------:R-:W-:Y:S04]  /*5490*/  ISETP.NE.AND P0, PT, R29.reuse, 0x2, PT ;  /* 0x000000021d00780c */ /* 0x040fe80003f05270 */
[----:B------:R-:W-:Y:S01]  /*54a0*/  SEL R3, RZ, 0x1, P0 ;  /* 0x00000001ff037807 */ /* 0x000fe20000000000 */
[----:B------:R-:W-:Y:S01]  /*54b0*/  IMAD.U32 R10, RZ, RZ, UR9 ;  /* 0x00000009ff0a7e24 */ /* 0x000fe2000f8e00ff */
[----:B------:R-:W-:Y:S01]  /*54c0*/  @!UP1 UIADD3 UR9, UPT, UPT, UR6, 0x140, URZ ;  /* 0x0000014006099890 */ /* 0x000fe2000fffe0ff */
[----:B------:R-:W-:Y:S02]  /*54d0*/  SEL R29, R29, RZ, P0 ;  /* 0x000000ff1d1d7207 */ /* 0x000fe40000000000 */
[----:B------:R-:W-:Y:S02]  /*54e0*/  LOP3.LUT R28, R28, R3, RZ, 0x3c, !PT ;  /* 0x000000031c1c7212 */ /* 0x000fe400078e3cff */
[----:B------:R-:W-:Y:S01]  /*54f0*/  IMAD.U32 R11, RZ, RZ, UR8 ;  /* 0x00000008ff0b7e24 */ /* 0x000fe2000f8e00ff */
[----:B------:R-:W-:Y:S01]  /*5500*/  @!P5 R2UR UR16, R10 ;  /* 0x000000000a10d2ca */ /* 0x000fe200000e0000 */
[----:B------:R-:W-:Y:S01]  /*5510*/  @!UP1 UIADD3 UR8, UPT, UPT, UR6, 0x400, URZ ;  /* 0x0000040006089890 */ /* 0x000fe2000fffe0ff */
[----:B------:R-:W-:Y:S02]  /*5520*/  VOTEU.ALL UP1, P5 ;  /* 0x0000000000ff7886 */ /* 0x000fe40002820000 */
[----:B------:R-:W-:Y:S11]  /*5530*/  @!P5 R2UR UR17, R11 ;  /* 0x000000000b11d2ca */ /* 0x000ff600000e0000 */
[----:B------:R-:W-:Y:S02]  /*5540*/  @!UPT UIADD3 URZ, UPT, UPT, URZ, URZ, URZ ;  /* 0x000000fffffff290 */ /* 0x000fe4000fffe0ff */
[----:B------:R2:W-:Y:S01]  /*5550*/  @!UP1 UTMALDG.3D [UR8], [UR16], desc[UR14] ;  /* 0x00000e08100095b4 */ /* 0x0005e20008011000 */
[----:B------:R2:W-:Y:S01]  /*5560*/  @!P5 SYNCS.ARRIVE.TRANS64.RED.A0TR RZ, [UR6+0x140], R25 ;  /* 0x00014019ffffd9a7 */ /* 0x0005e20008300406 */
[----:B------:R-:W-:Y:S01]  /*5570*/  UPLOP3.LUT UP1, UPT, UPT, UPT, UPT, 0x80, 0x8 ;  /* 0x000000000008789c */ /* 0x000fe20003f2f070 */
[----:B------:R-:W-:Y:S01]  /*5580*/  SYNCS.ARRIVE.TRANS64.RED.A1T0 RZ, [UR37], RZ ;  /* 0x000000ffffff79a7 */ /* 0x000fe20008100425 */
[----:B------:R-:W-:Y:S09]  /*5590*/  @P3 BRA `(.L_x_110) ;  /* 0xfffffff400b43947 */ /* 0x000ff2000383ffff */
[----:B------:R-:W-:Y:S07]  /*55a0*/  MOV R0, UR6 ;  /* 0x0000000600007c02 */ /* 0x000fee0008000f00 */
.L_x_111:
[----:B-1----:R-:W-:-:S04]  /*55b0*/  SHF.L.U32 R3, R30, 0x1f, RZ ;  /* 0x0000001f1e037819 */ /* 0x002fc800000006ff */
[----:B------:R1:W3:Y:S03]  /*55c0*/  SYNCS.PHASECHK.TRANS64.TRYWAIT P0, [R0+URZ+0x148], R3 ;  /* 0x00014803000075a7 */ /* 0x0002e600080011ff */
[----:B---3--:R-:W-:Y:S05]  /*55d0*/  @!P0 NANOSLEEP.SYNCS 0x989680 ;  /* 0x009896800000895d */ /* 0x008fea0003900000 */
[----:B------:R-:W3:Y:S02]  /*55e0*/  @!P0 SYNCS.PHASECHK.TRANS64 P0, [R0+URZ+0x148], R3 ;  /* 0x00014803000085a7 */ /* 0x000ee400080010ff */
[----:B--23--:R-:W-:Y:S05]  /*55f0*/  @P0 EXIT ;  /* 0x000000000000094d */ /* 0x00cfea0003800000 */
[----:B------:R-:W-:Y:S05]  /*5600*/  BRA `(.L_x_111) ;  /* 0xfffffffc00e87947 */ /* 0x000fea000383ffff */
.L_x_102:
[----:B------:R-:W-:-:S06]  /*5610*/  UISETP.GE.AND UP1, UPT, UR10, 0x4, UPT ;  /* 0x000000040a00788c */ /* 0x000fcc000bf26270 */
[----:B------:R-:W-:-:S13]  /*5620*/  PLOP3.LUT P0, PT, PT, PT, UP1, 0x80, 0x8 ;  /* 0x000000000008781c */ /* 0x000fda0003f0f018 */
[----:B------:R-:W-:Y:S05]  /*5630*/  @!P0 EXIT ;  /* 0x000000000000894d */ /* 0x000fea0003800000 */
[----:B------:R-:W-:Y:S01]  /*5640*/  BAR.SYNC.DEFER_BLOCKING 0x6, 0xa0 ;  /* 0x0182800000007b1d */ /* 0x000fe20000010000 */
[C---:B------:R-:W-:Y:S02]  /*5650*/  IMAD.SHL.U32 R3, R166.reuse, 0x40, RZ ;  /* 0x00000040a6037824 */ /* 0x040fe400078e00ff */
[----:B------:R-:W-:Y:S02]  /*5660*/  HFMA2 R76, -RZ, RZ, 0, 0 ;  /* 0x00000000ff4c7431 */ /* 0x000fe400000001ff */
[C---:B------:R-:W-:Y:S01]  /*5670*/  IMAD.SHL.U32 R168, R166.reuse, 0x8, RZ ;  /* 0x00000008a6a87824 */ /* 0x040fe200078e00ff */
[----:B------:R-:W-:Y:S01]  /*5680*/  CS2R R174, SRZ ;  /* 0x0000000000ae7805 */ /* 0x000fe2000001ff00 */
[----:B------:R-:W-:Y:S01]  /*5690*/  IMAD.U32 R79, R166, 0x10000, RZ ;  /* 0x00010000a64f7824 */ /* 0x000fe200078e00ff */
[----:B------:R-:W-:Y:S01]  /*56a0*/  UMOV UR43, 0x400 ;  /* 0x00000400002b7882 */ /* 0x000fe20000000000 */
[----:B------:R-:W-:Y:S01]  /*56b0*/  LOP3.LUT R5, R3, 0x180, RZ, 0xc0, !PT ;  /* 0x0000018003057812 */ /* 0x000fe200078ec0ff */
[----:B------:R-:W-:Y:S01]  /*56c0*/  ULEA UR43, UR37, UR43, 0x18 ;  /* 0x0000002b252b7291 */ /* 0x000fe2000f8ec0ff */
[----:B------:R-:W1:Y:S01]  /*56d0*/  LDC R167, c[0x0][0x370] ;  /* 0x0000dc00ffa77b82 */ /* 0x000e620000000800 */
[----:B------:R-:W-:Y:S01]  /*56e0*/  LOP3.LUT R79, R79, 0x600000, RZ, 0xc0, !PT ;  /* 0x006000004f4f7812 */ /* 0x000fe200078ec0ff */
[----:B------:R-:W-:Y:S01]  /*56f0*/  IMAD.MOV.U32 R182, RZ, RZ, RZ ;  /* 0x000000ffffb67224 */ /* 0x000fe200078e00ff */
[----:B------:R-:W-:Y:S01]  /*5700*/  LOP3.LUT R168, R5, 0x30, R168, 0xf8, !PT ;  /* 0x0000003005a87812 */ /* 0x000fe200078ef8a8 */
[----:B------:R-:W-:Y:S01]  /*5710*/  UIADD3 UR4, UPT, UPT, UR43, 0x2400, URZ ;  /* 0x000024002b047890 */ /* 0x000fe2000fffe0ff */
[----:B------:R-:W-:Y:S01]  /*5720*/  IMAD.MOV.U32 R173, RZ, RZ, RZ ;  /* 0x000000ffffad7224 */ /* 0x000fe200078e00ff */
[----:B------:R-:W2:Y:S01]  /*5730*/  LDCU.64 UR46, c[0x0][0x348] ;  /* 0x00006900ff2e77ac */ /* 0x000ea20008000a00 */
[----:B------:R-:W-:Y:S01]  /*5740*/  LOP3.LUT R168, R168, 0x1e40, R3, 0xf8, !PT ;  /* 0x00001e40a8a87812 */ /* 0x000fe200078ef803 */
[----:B------:R-:W3:Y:S01]  /*5750*/  LDC R74, c[0x0][0xb0c] ;  /* 0x0002c300ff4a7b82 */ /* 0x000ee20000000800 */
[----:B------:R-:W-:Y:S01]  /*5760*/  IMAD.SHL.U32 R3, R166, 0x10, RZ ;  /* 0x00000010a6037824 */ /* 0x000fe200078e00ff */
[----:B------:R-:W-:Y:S01]  /*5770*/  MOV R179, UR4 ;  /* 0x0000000400b37c02 */ /* 0x000fe20008000f00 */
[----:B------:R-:W4:Y:S03]  /*5780*/  LDCU.64 UR38, c[0x0][0x888] ;  /* 0x00011100ff2677ac */ /* 0x000f260008000a00 */
[C---:B------:R-:W-:Y:S01]  /*5790*/  LOP3.LUT R5, R3.reuse, 0x20, RZ, 0xc0, !PT ;  /* 0x0000002003057812 */ /* 0x040fe200078ec0ff */
[----:B------:R-:W2:Y:S01]  /*57a0*/  LDS R0, [UR43+0x210] ;  /* 0x0002102bff007984 */ /* 0x000ea20008000800 */
[----:B------:R-:W1:Y:S01]  /*57b0*/  LDC R170, c[0x0][0xb20] ;  /* 0x0002c800ffaa7b82 */ /* 0x000e620000000800 */
[----:B------:R-:W-:Y:S01]  /*57c0*/  LOP3.LUT R3, R3, 0x40, RZ, 0xc0, !PT ;  /* 0x0000004003037812 */ /* 0x000fe200078ec0ff */
[----:B------:R-:W-:-:S06]  /*57d0*/  UIADD3 UR42, UPT, UPT, UR43, 0x400, URZ ;  /* 0x000004002b2a7890 */ /* 0x000fcc000fffe0ff */
[----:B------:R-:W1:Y:S08]  /*57e0*/  LDC R73, c[0x0][0xb30] ;  /* 0x0002cc00ff497b82 */ /* 0x000e700000000800 */
[----:B------:R-:W1:Y:S08]  /*57f0*/  LDC.64 R152, c[0x0][0xb10] ;  /* 0x0002c400ff987b82 */ /* 0x000e700000000a00 */
[----:B------:R-:W1:Y:S08]  /*5800*/  LDC.64 R70, c[0x0][0xb18] ;  /* 0x0002c600ff467b82 */ /* 0x000e700000000a00 */
[----:B------:R-:W1:Y:S01]  /*5810*/  LDC.64 R148, c[0x0][0x888] ;  /* 0x00022200ff947b82 */ /* 0x000e620000000a00 */
[----:B--2---:R-:W-:-:S07]  /*5820*/  IMAD.IADD R79, R0, 0x1, R79 ;  /* 0x00000001004f7824 */ /* 0x004fce00078e024f */
[----:B------:R-:W2:Y:S01]  /*5830*/  LDC.64 R68, c[0x0][0xb28] ;  /* 0x0002ca00ff447b82 */ /* 0x000ea20000000a00 */
[----:B------:R-:W-:-:S05]  /*5840*/  VIADD R0, R168, UR43 ;  /* 0x0000002ba8007c36 */ /* 0x000fca0008000000 */
[--C-:B------:R-:W-:Y:S02]  /*5850*/  IADD3 R178, PT, PT, -R5, 0x400, R0.reuse ;  /* 0x0000040005b27810 */ /* 0x100fe40007ffe100 */
[----:B------:R-:W1:Y:S01]  /*5860*/  LDC.64 R150, c[0x0][0x890] ;  /* 0x00022400ff967b82 */ /* 0x000e620000000a00 */
[----:B------:R-:W-:Y:S02]  /*5870*/  IADD3 R177, PT, PT, -R3, 0x400, R0 ;  /* 0x0000040003b17810 */ /* 0x000fe40007ffe100 */
[----:B------:R-:W-:-:S05]  /*5880*/  IMAD.IADD R176, R178, 0x1, -R3 ;  /* 0x00000001b2b07824 */ /* 0x000fca00078e0a03 */
[----:B------:R-:W1:Y:S08]  /*5890*/  LDC.64 R146, c[0x0][0x8b0] ;  /* 0x00022c00ff927b82 */ /* 0x000e700000000a00 */
[----:B------:R-:W1:Y:S08]  /*58a0*/  LDC.64 R144, c[0x0][0x8a8] ;  /* 0x00022a00ff907b82 */ /* 0x000e700000000a00 */
[----:B---34-:R-:W1:Y:S02]  /*58b0*/  LDC R172, c[0x0][0x374] ;  /* 0x0000dd00ffac7b82 */ /* 0x018e640000000800 */
.L_x_130:
[----:B------:R-:W-:Y:S02]  /*58c0*/  LEA R0, R182, UR43, 0x3 ;  /* 0x0000002bb6007c11 */ /* 0x000fe4000f8e18ff */
[----:B------:R-:W-:Y:S02]  /*58d0*/  SHF.L.U32 R3, R174, 0x1f, RZ ;  /* 0x0000001fae037819 */ /* 0x000fe400000006ff */
[----:B------:R-:W-:Y:S02]  /*58e0*/  LEA R16, R182, UR43, 0x4 ;  /* 0x0000002bb6107c11 */ /* 0x000fe4000f8e20ff */
[----:B------:R-:W3:Y:S02]  /*58f0*/  SYNCS.PHASECHK.TRANS64.TRYWAIT P0, [R0+URZ+0x160], R3 ;  /* 0x00016003000075a7 */ /* 0x000ee400080011ff */
[----:B-1-34-:R-:W-:Y:S05]  /*5900*/  @!P0 BRA `(.L_x_112) ;  /* 0x00000030003c8947 */ /* 0x01afea0003800000 */
.L_x_197:
[----:B------:R-:W4:Y:S01]  /*5910*/  LDC.64 R12, c[0x0][0xb10] ;  /* 0x0002c400ff0c7b82 */ /* 0x000f220000000a00 */
[----:B------:R-:W2:Y:S01]  /*5920*/  LDS.128 R16, [R16+0x1f0] ;  /* 0x0001f00010107984 */ /* 0x000ea20000000c00 */
[----:B-1----:R-:W-:Y:S01]  /*5930*/  ISETP.NE.AND P1, PT, R73, 0x1, PT ;  /* 0x000000014900780c */ /* 0x002fe20003f25270 */
[----:B---3--:R-:W-:Y:S01]  /*5940*/  VIADD R0, R0, 0x170 ;  /* 0x0000017000007836 */ /* 0x008fe20000000000 */
[----:B------:R-:W-:Y:S04]  /*5950*/  ISETP.GE.AND P0, PT, R72, 0x1, PT ;  /* 0x000000014800780c */ /* 0x000fe80003f06270 */
[----:B------:R-:W1:Y:S01]  /*5960*/  LDC.64 R10, c[0x0][0xb18] ;  /* 0x0002c600ff0a7b82 */ /* 0x000e620000000a00 */
[----:B------:R-:W-:Y:S01]  /*5970*/  PRMT R0, RZ, 0x654, R0 ;  /* 0x00000654ff007816 */ /* 0x000fe20000000000 */
[----:B------:R-:W-:Y:S01]  /*5980*/  @!PT LDS RZ, [RZ] ;  /* 0x00000000fffff984 */ /* 0x000fe20000000800 */
[----:B------:R-:W-:Y:S01]  /*5990*/  @!PT LDS RZ, [RZ] ;  /* 0x00000000fffff984 */ /* 0x000fe20000000800 */
[----:B------:R-:W-:Y:S01]  /*59a0*/  @!PT LDS RZ, [RZ] ;  /* 0x00000000fffff984 */ /* 0x000fe20000000800 */
[----:B------:R-:W-:Y:S01]  /*59b0*/  @!PT LDS RZ, [RZ] ;  /* 0x00000000fffff984 */ /* 0x000fe20000000800 */
[----:B------:R3:W-:Y:S06]  /*59c0*/  MEMBAR.ALL.CTA ;  /* 0x0000000000007992 */ /* 0x0007ec0000008000 */
[----:B---3--:R-:W3:Y:S01]  /*59d0*/  FENCE.VIEW.ASYNC.S ;  /* 0x00000000000073c6 */ /* 0x008ee20000000000 */
[----:B------:R-:W1:Y:S08]  /*59e0*/  @!P1 LDC R14, c[0x0][0xb20] ;  /* 0x0002c800ff0e9b82 */ /* 0x000e700000000800 */
[----:B------:R-:W1:Y:S01]  /*59f0*/  @!P1 LDC R9, c[0x0][0xb0c] ;  /* 0x0002c300ff099b82 */ /* 0x000e620000000800 */
[----:B---3--:R3:W-:Y:S01]  /*5a00*/  SYNCS.ARRIVE.TRANS64.RED.A1T0 RZ, [R0+URZ], RZ ;  /* 0x000000ff00ff79a7 */ /* 0x0087e200081004ff */
[----:B--2---:R-:W-:Y:S04]  /*5a10*/  LOP3.LUT P4, RZ, R18, 0x1, RZ, 0xc0, !PT ;  /* 0x0000000112ff7812 */ /* 0x004fe8000788c0ff */
[----:B------:R-:W-:Y:S09]  /*5a20*/  P2R R180, PR, RZ, 0x10 ;  /* 0x00000010ffb47803 */ /* 0x000ff20000000000 */
[----:B------:R-:W-:Y:S02]  /*5a30*/  @P4 MOV R77, R16 ;  /* 0x00000010004d4202 */ /* 0x000fe40000000f00 */
[----:B------:R-:W-:Y:S01]  /*5a40*/  @P4 LOP3.LUT R75, R17, 0xffff, RZ, 0xc0, !PT ;  /* 0x0000ffff114b4812 */ /* 0x000fe200078ec0ff */
[----:B---34-:R-:W-:Y:S06]  /*5a50*/  @!P0 BRA `(.L_x_113) ;  /* 0x0000000000a48947 */ /* 0x018fec0003800000 */
[----:B------:R-:W-:Y:S01]  /*5a60*/  IMAD.HI.U32 R21, R172, R71, RZ ;  /* 0x00000047ac157227 */ /* 0x000fe200078e00ff */
[----:B------:R-:W-:Y:S02]  /*5a70*/  ISETP.NE.AND P0, PT, R70, 0x1, PT ;  /* 0x000000014600780c */ /* 0x000fe40003f05270 */
[----:B------:R-:W-:Y:S01]  /*5a80*/  ISETP.NE.AND P2, PT, R72, 0x1, PT ;  /* 0x000000014800780c */ /* 0x000fe20003f45270 */
[----:B------:R-:W-:Y:S01]  /*5a90*/  IMAD.HI.U32 R20, R167, R152, RZ ;  /* 0x00000098a7147227 */ /* 0x000fe200078e00ff */
[----:B------:R-:W-:Y:S02]  /*5aa0*/  SHF.R.U32.HI R21, RZ, R170, R21 ;  /* 0x000000aaff157219 */ /* 0x000fe40000011615 */
[----:B------:R-:W-:Y:S01]  /*5ab0*/  ISETP.NE.AND P3, PT, R74, 0x1, PT ;  /* 0x000000014a00780c */ /* 0x000fe20003f65270 */
[----:B------:R-:W-:Y:S01]  /*5ac0*/  IMAD.HI.U32 R24, R77, R152, RZ ;  /* 0x000000984d187227 */ /* 0x000fe200078e00ff */
[----:B------:R-:W-:Y:S02]  /*5ad0*/  SHF.R.U32.HI R20, RZ, R153, R20 ;  /* 0x00000099ff147219 */ /* 0x000fe40000011614 */
[----:B------:R-:W-:Y:S01]  /*5ae0*/  SEL R3, R172, R21, !P0 ;  /* 0x00000015ac037207 */ /* 0x000fe20004000000 */
[----:B------:R-:W-:Y:S01]  /*5af0*/  IMAD.HI.U32 R21, R75, R71, RZ ;  /* 0x000000474b157227 */ /* 0x000fe200078e00ff */
[----:B------:R-:W-:Y:S02]  /*5b00*/  SEL R7, R167, R20, !P3 ;  /* 0x00000014a7077207 */ /* 0x000fe40005800000 */
[----:B------:R-:W-:Y:S01]  /*5b10*/  SHF.R.U32.HI R24, RZ, R153, R24 ;  /* 0x00000099ff187219 */ /* 0x000fe20000011618 */
[-C--:B------:R-:W-:Y:S04]  /*5b20*/  IMAD.HI.U32 R20, R3, R68.reuse, RZ ;  /* 0x0000004403147227 */ /* 0x080fe800078e00ff */
[----:B------:R-:W-:Y:S01]  /*5b30*/  IMAD.HI.U32 R22, R7, R68, RZ ;  /* 0x0000004407167227 */ /* 0x000fe200078e00ff */
[-C--:B------:R-:W-:Y:S02]  /*5b40*/  @P2 SHF.R.U32.HI R3, RZ, R69.reuse, R20 ;  /* 0x00000045ff032219 */ /* 0x080fe40000011614 */
[----:B------:R-:W-:Y:S02]  /*5b50*/  SHF.R.U32.HI R20, RZ, R170, R21 ;  /* 0x000000aaff147219 */ /* 0x000fe40000011615 */
[----:B------:R-:W-:Y:S01]  /*5b60*/  @P2 SHF.R.U32.HI R7, RZ, R69, R22 ;  /* 0x00000045ff072219 */ /* 0x000fe20000011616 */
[C---:B------:R-:W-:Y:S01]  /*5b70*/  IMAD R2, R72.reuse, R3, RZ ;  /* 0x0000000348027224 */ /* 0x040fe200078e02ff */
[----:B------:R-:W-:Y:S02]  /*5b80*/  SEL R5, R75, R20, !P0 ;  /* 0x000000144b057207 */ /* 0x000fe40004000000 */
[----:B------:R-:W-:Y:S01]  /*5b90*/  SEL R3, R77, R24, !P3 ;  /* 0x000000184d037207 */ /* 0x000fe20005800000 */
[----:B------:R-:W-:Y:S01]  /*5ba0*/  IMAD R4, R72, R7, RZ ;  /* 0x0000000748047224 */ /* 0x000fe200078e02ff */
[C---:B------:R-:W-:Y:S01]  /*5bb0*/  ISETP.GE.AND P0, PT, R5.reuse, R2, PT ;  /* 0x000000020500720c */ /* 0x040fe20003f06270 */
[----:B------:R-:W-:Y:S03]  /*5bc0*/  IMAD.HI.U32 R6, R5, R68, RZ ;  /* 0x0000004405067227 */ /* 0x000fe600078e00ff */
[----:B------:R-:W-:Y:S01]  /*5bd0*/  ISETP.GE.OR P0, PT, R3, R4, P0 ;  /* 0x000000040300720c */ /* 0x000fe20000706670 */
[----:B------:R-:W-:Y:S01]  /*5be0*/  IMAD.MOV R4, RZ, RZ, -R3 ;  /* 0x000000ffff047224 */ /* 0x000fe200078e0a03 */
[-C--:B------:R-:W-:Y:S03]  /*5bf0*/  SHF.R.U32.HI R6, RZ, R69.reuse, R6 ;  /* 0x00000045ff067219 */ /* 0x080fe60000011606 */
[----:B------:R-:W-:Y:S01]  /*5c00*/  IMAD R77, R74, R4, R77 ;  /* 0x000000044a4d7224 */ /* 0x000fe200078e024d */
[----:B------:R-:W-:Y:S05]  /*5c10*/  SEL R15, R5, R6, !P2 ;  /* 0x00000006050f7207 */ /* 0x000fea0005000000 */
[----:B------:R-:W-:Y:S02]  /*5c20*/  IMAD.MOV R6, RZ, RZ, -R15 ;  /* 0x000000ffff067224 */ /* 0x000fe400078e0a0f */
[C---:B------:R-:W-:Y:S04]  /*5c30*/  @!P0 IMAD.HI.U32 R2, R3.reuse, R68, RZ ;  /* 0x0000004403028227 */ /* 0x040fe800078e00ff */
[----:B------:R-:W-:Y:S01]  /*5c40*/  IMAD R6, R72, R6, R5 ;  /* 0x0000000648067224 */ /* 0x000fe200078e0205 */
[----:B------:R-:W-:Y:S04]  /*5c50*/  @!P0 SHF.R.U32.HI R2, RZ, R69, R2 ;  /* 0x00000045ff028219 */ /* 0x000fe80000011602 */
[----:B------:R-:W-:Y:S02]  /*5c60*/  @!P0 SEL R0, R3, R2, !P2 ;  /* 0x0000000203008207 */ /* 0x000fe40005000000 */
[----:B------:R-:W-:Y:S02]  /*5c70*/  IADD3 R2, PT, PT, -R5, RZ, RZ ;  /* 0x000000ff05027210 */ /* 0x000fe40007ffe1ff */
[----:B------:R-:W-:Y:S01]  /*5c80*/  @!P0 IADD3 R8, PT, PT, R15, -R0, RZ ;  /* 0x800000000f088210 */ /* 0x000fe20007ffe0ff */
[----:B------:R-:W-:Y:S02]  /*5c90*/  @!P0 IMAD R0, R7, R6, R0 ;  /* 0x0000000607008224 */ /* 0x000fe400078e0200 */
[----:B------:R-:W-:Y:S02]  /*5ca0*/  IMAD R75, R70, R2, R75 ;  /* 0x00000002464b7224 */ /* 0x000fe400078e024b */
[----:B------:R-:W-:Y:S02]  /*5cb0*/  @!P0 IMAD R5, R8, R72, R3 ;  /* 0x0000004808058224 */ /* 0x000fe400078e0203 */
[----:B------:R-:W-:Y:S04]  /*5cc0*/  @!P0 IMAD.MOV.U32 R3, RZ, RZ, R0 ;  /* 0x000000ffff038224 */ /* 0x000fe800078e0000 */
[----:B------:R-:W-:Y:S02]  /*5cd0*/  IMAD R77, R3, R74, R77 ;  /* 0x0000004a034d7224 */ /* 0x000fe400078e024d */
[----:B------:R-:W-:Y:S07]  /*5ce0*/  IMAD R75, R5, R70, R75 ;  /* 0x00000046054b7224 */ /* 0x000fee00078e024b */
.L_x_113:
[----:B------:R-:W-:Y:S01]  /*5cf0*/  @!P1 IMAD.HI.U32 R0, R77, R12, RZ ;  /* 0x0000000c4d009227 */ /* 0x000fe200078e00ff */
[----:B-1----:R-:W-:Y:S01]  /*5d00*/  @!P1 ISETP.NE.AND P0, PT, R10, 0x1, PT ;  /* 0x000000010a00980c */ /* 0x002fe20003f05270 */
[----:B------:R-:W-:Y:S01]  /*5d10*/  ULOP3.LUT UP0, URZ, UR42, 0x1b0, URZ, 0xc0, !UPT ;  /* 0x000001b02aff7892 */ /* 0x000fe2000f80c0ff */
[----:B------:R-:W-:Y:S01]  /*5d20*/  @!P1 ISETP.NE.AND P2, PT, R9, 0x1, PT ;  /* 0x000000010900980c */ /* 0x000fe20003f45270 */
[----:B------:R-:W-:Y:S01]  /*5d30*/  @!P1 IMAD.HI.U32 R3, R75, R11, RZ ;  /* 0x0000000b4b039227 */ /* 0x000fe200078e00ff */
[----:B------:R-:W-:Y:S02]  /*5d40*/  @!P1 SHF.R.U32.HI R0, RZ, R13, R0 ;  /* 0x0000000dff009219 */ /* 0x000fe40000011600 */
[----:B------:R-:W-:Y:S01]  /*5d50*/  @P4 SHF.R.U32.HI R171, RZ, 0x10, R17 ;  /* 0x00000010ffab4819 */ /* 0x000fe20000011611 */
[----:B------:R-:W-:Y:S01]  /*5d60*/  VIADD R182, R182, 0x1 ;  /* 0x00000001b6b67836 */ /* 0x000fe20000000000 */
[----:B------:R-:W-:Y:S02]  /*5d70*/  @!P1 SHF.R.U32.HI R2, RZ, R14, R3 ;  /* 0x0000000eff029219 */ /* 0x000fe40000011603 */
[----:B------:R-:W-:Y:S02]  /*5d80*/  @!P1 SEL R3, R77, R0, !P2 ;  /* 0x000000004d039207 */ /* 0x000fe40005000000 */
[----:B------:R-:W-:Y:S05]  /*5d90*/  @!P1 SEL R2, R75, R2, !P0 ;  /* 0x000000024b029207 */ /* 0x000fea0004000000 */
[----:B------:R-:W-:Y:S02]  /*5da0*/  @!P1 IMAD.IADD R0, R2, 0x1, -R3 ;  /* 0x0000000102009824 */ /* 0x000fe400078e0a03 */
[----:B------:R-:W-:Y:S02]  /*5db0*/  @!P1 IMAD.IADD R2, R3, 0x1, -R2 ;  /* 0x0000000103029824 */ /* 0x000fe400078e0a02 */
[----:B------:R-:W-:Y:S02]  /*5dc0*/  @!P1 IMAD R77, R0, R9, R77 ;  /* 0x00000009004d9224 */ /* 0x000fe400078e024d */
[----:B------:R-:W-:Y:S01]  /*5dd0*/  @!P1 IMAD R75, R2, R10, R75 ;  /* 0x0000000a024b9224 */ /* 0x000fe200078e024b */
[----:B------:R-:W-:Y:S06]  /*5de0*/  BRA.U !UP0, `(.L_x_114) ;  /* 0x0000000108407547 */ /* 0x000fec000b800000 */
[----:B------:R-:W1:Y:S01]  /*5df0*/  LDCU.64 UR8, c[0x4][0x80] ;  /* 0x01001000ff0877ac */ /* 0x000e620008000a00 */
[----:B------:R-:W-:Y:S01]  /*5e00*/  MOV R3, 0x0 ;  /* 0x0000000000037802 */ /* 0x000fe20000000f00 */
[----:B------:R-:W-:Y:S02]  /*5e10*/  HFMA2 R12, -RZ, RZ, 0, 5.9604644775390625e-08 ;  /* 0x00000001ff0c7431 */ /* 0x000fe400000001ff */
[----:B------:R-:W-:Y:S02]  /*5e20*/  IMAD.MOV.U32 R8, RZ, RZ, 0x70 ;  /* 0x00000070ff087424 */ /* 0x000fe400078e00ff */
[----:B------:R-:W-:Y:S01]  /*5e30*/  IMAD.MOV.U32 R13, RZ, RZ, RZ ;  /* 0x000000ffff0d7224 */ /* 0x000fe200078e00ff */
[----:B------:R-:W2:Y:S01]  /*5e40*/  LDCU.64 UR6, c[0x4][0x88] ;  /* 0x01001100ff0677ac */ /* 0x000ea20008000a00 */
[----:B------:R-:W3:Y:S01]  /*5e50*/  LDC.64 R2, c[0x4][R3] ;  /* 0x0100000003027b82 */ /* 0x000ee20000000a00 */
[----:B------:R-:W4:Y:S01]  /*5e60*/  LDCU.64 UR4, c[0x4][0x8] ;  /* 0x01000100ff0477ac */ /* 0x000f220008000a00 */
[----:B-1----:R-:W-:Y:S01]  /*5e70*/  MOV R5, UR9 ;  /* 0x0000000900057c02 */ /* 0x002fe20008000f00 */
[----:B------:R-:W-:Y:S01]  /*5e80*/  IMAD.U32 R4, RZ, RZ, UR8 ;  /* 0x00000008ff047e24 */ /* 0x000fe2000f8e00ff */
[----:B--2---:R-:W-:Y:S01]  /*5e90*/  MOV R7, UR7 ;  /* 0x0000000700077c02 */ /* 0x004fe20008000f00 */
[----:B------:R-:W-:Y:S01]  /*5ea0*/  IMAD.U32 R6, RZ, RZ, UR6 ;  /* 0x00000006ff067e24 */ /* 0x000fe2000f8e00ff */
[----:B----4-:R-:W-:Y:S01]  /*5eb0*/  MOV R11, UR5 ;  /* 0x00000005000b7c02 */ /* 0x010fe20008000f00 */
[----:B------:R-:W-:Y:S02]  /*5ec0*/  IMAD.U32 R10, RZ, RZ, UR4 ;  /* 0x00000004ff0a7e24 */ /* 0x000fe4000f8e00ff */
[----:B------:R-:W-:Y:S07]  /*5ed0*/  LEPC R20, `(.L_x_114) ;  /* 0x000000001014794e */ /* 0x000fee0000000000 */
[----:B---3-5:R-:W-:Y:S05]  /*5ee0*/  CALL.ABS.NOINC R2 ;  /* 0x0000000002007343 */ /* 0x028fea0003c00000 */
.L_x_114:
[----:B------:R-:W-:Y:S01]  /*5ef0*/  LOP3.LUT P0, RZ, R179, 0x1b0, RZ, 0xc0, !PT ;  /* 0x000001b0b3ff7812 */ /* 0x000fe2000780c0ff */
[----:B------:R-:W-:Y:S11]  /*5f00*/  BSSY.RECONVERGENT B6, `(.L_x_115) ;  /* 0x0000013000067945 */ /* 0x000ff60003800200 */
[----:B------:R-:W-:Y:S01]  /*5f10*/  @!UPT UIADD3 URZ, UPT, UPT, URZ, URZ, URZ ;  /* 0x000000fffffff290 */ /* 0x000fe2000fffe0ff */
[----:B------:R-:W-:Y:S05]  /*5f20*/  @!P0 BRA `(.L_x_116) ;  /* 0x0000000000408947 */ /* 0x000fea0003800000 */
        /* <DEDUP_REMOVED lines=16> */
.L_x_116:
[----:B------:R-:W-:Y:S05]  /*6030*/  BSYNC.RECONVERGENT B6 ;  /* 0x0000000000067941 */ /* 0x000fea0003800200 */
.L_x_115:
[----:B------:R-:W-:Y:S02]  /*6040*/  ISETP.NE.U32.AND P3, PT, R150, RZ, PT ;  /* 0x000000ff9600720c */ /* 0x000fe40003f65070 */
[----:B------:R-:W-:Y:S02]  /*6050*/  ISETP.NE.U32.AND P2, PT, R146, RZ, PT ;  /* 0x000000ff9200720c */ /* 0x000fe40003f45070 */
[----:B------:R-:W-:Y:S02]  /*6060*/  ISETP.NE.AND.EX P3, PT, R151, RZ, PT, P3 ;  /* 0x000000ff9700720c */ /* 0x000fe40003f65330 */
[----:B------:R-:W-:Y:S02]  /*6070*/  PLOP3.LUT P0, PT, PT, PT, PT, 0x8, 0x80 ;  /* 0x000000000080781c */ /* 0x000fe40003f0e170 */
[----:B------:R-:W-:Y:S09]  /*6080*/  ISETP.NE.AND.EX P2, PT, R147, RZ, PT, P2 ;  /* 0x000000ff9300720c */ /* 0x000ff20003f45320 */
[----:B------:R-:W-:Y:S05]  /*6090*/  @!P3 BRA `(.L_x_117) ;  /* 0x00000000002cb947 */ /* 0x000fea0003800000 */
[----:B------:R-:W-:Y:S01]  /*60a0*/  ISETP.NE.U32.AND P1, PT, R148, RZ, PT ;  /* 0x000000ff9400720c */ /* 0x000fe20003f25070 */
[----:B------:R-:W-:Y:S03]  /*60b0*/  IMAD.MOV.U32 R165, RZ, RZ, 0x1 ;  /* 0x00000001ffa57424 */ /* 0x000fe600078e00ff */
[----:B------:R-:W-:Y:S11]  /*60c0*/  ISETP.NE.AND.EX P1, PT, R149, RZ, PT, P1 ;  /* 0x000000ff9500720c */ /* 0x000ff60003f25310 */
[----:B------:R-:W-:Y:S02]  /*60d0*/  @!UPT UIADD3 URZ, UPT, UPT, URZ, URZ, URZ ;  /* 0x000000fffffff290 */ /* 0x000fe4000fffe0ff */
[----:B------:R-:W1:Y:S01]  /*60e0*/  @P1 LDC.64 R2, c[0x0][0x888] ;  /* 0x00022200ff021b82 */ /* 0x000e620000000a00 */
[----:B------:R-:W-:Y:S04]  /*60f0*/  @P1 IMAD R0, R150, UR36, RZ ;  /* 0x0000002496001c24 */ /* 0x000fe8000f8e02ff */
[----:B-1----:R-:W-:Y:S04]  /*6100*/  @P1 IMAD.WIDE R2, R0, 0x4, R2 ;  /* 0x0000000400021825 */ /* 0x002fe800078e0202 */
[----:B------:R-:W-:Y:S01]  /*6110*/  HFMA2 R0, -RZ, RZ, 0, 5.9604644775390625e-08 ;  /* 0x00000001ff007431 */ /* 0x000fe200000001ff */
[----:B-----5:R1:W5:Y:S04]  /*6120*/  @P1 LDG.E R81, desc[UR40][R2.64] ;  /* 0x0000002802511981 */ /* 0x020368000c1e1900 */
[----:B------:R-:W-:Y:S01]  /*6130*/  @!P1 PRMT R165, R0, 0x7610, R165 ;  /* 0x0000761000a59816 */ /* 0x000fe200000000a5 */
[----:B-1----:R-:W2:Y:S06]  /*6140*/  @!P1 LDC R81, c[0x0][0x880] ;  /* 0x00022000ff519b82 */ /* 0x002eac0000000800 */
.L_x_117:
[----:B------:R-:W-:Y:S05]  /*6150*/  @!P2 BRA `(.L_x_118) ;  /* 0x000000000020a947 */ /* 0x000fea0003800000 */
[----:B------:R-:W-:Y:S04]  /*6160*/  ISETP.NE.U32.AND P1, PT, R144, RZ, PT ;  /* 0x000000ff9000720c */ /* 0x000fe80003f25070 */
[----:B------:R-:W-:Y:S11]  /*6170*/  ISETP.NE.AND.EX P1, PT, R145, RZ, PT, P1 ;  /* 0x000000ff9100720c */ /* 0x000ff60003f25310 */
[----:B------:R-:W-:Y:S02]  /*6180*/  @!UPT UIADD3 URZ, UPT, UPT, URZ, URZ, URZ ;  /* 0x000000fffffff290 */ /* 0x000fe4000fffe0ff */
[----:B------:R-:W1:Y:S01]  /*6190*/  @P1 LDC.64 R2, c[0x0][0x8a8] ;  /* 0x00022a00ff021b82 */ /* 0x000e620000000a00 */
[----:B------:R-:W-:Y:S04]  /*61a0*/  @P1 IMAD R0, R146, UR36, RZ ;  /* 0x0000002492001c24 */ /* 0x000fe8000f8e02ff */
[----:B-1----:R-:W-:Y:S05]  /*61b0*/  @P1 IMAD.WIDE R2, R0, 0x4, R2 ;  /* 0x0000000400021825 */ /* 0x002fea00078e0202 */
[----:B-----5:R1:W5:Y:S02]  /*61c0*/  @P1 LDG.E R78, desc[UR40][R2.64] ;  /* 0x00000028024e1981 */ /* 0x020364000c1e1900 */
[----:B-1----:R-:W3:Y:S02]  /*61d0*/  @!P1 LDC R78, c[0x0][0x8a0] ;  /* 0x00022800ff4e9b82 */ /* 0x002ee40000000800 */
.L_x_118:
[----:B------:R-:W-:Y:S09]  /*61e0*/  UISETP.NE.AND UP0, UPT, UR44, URZ, UPT ;  /* 0x000000ff2c00728c */ /* 0x000ff2000bf05270 */
[----:B------:R-:W-:Y:S05]  /*61f0*/  BRA.U !UP0, `(.L_x_119) ;  /* 0x0000000108407547 */ /* 0x000fea000b800000 */
[----:B------:R-:W-:Y:S02]  /*6200*/  ISETP.NE.U32.AND P4, PT, R150, RZ, PT ;  /* 0x000000ff9600720c */ /* 0x000fe40003f85070 */
[----:B------:R-:W-:Y:S02]  /*6210*/  PLOP3.LUT P0, PT, PT, PT, PT, 0x80, 0x8 ;  /* 0x000000000008781c */ /* 0x000fe40003f0f070 */
[----:B------:R-:W-:Y:S11]  /*6220*/  ISETP.NE.AND.EX P4, PT, R151, RZ, PT, P4 ;  /* 0x000000ff9700720c */ /* 0x000ff60003f85340 */
[----:B------:R-:W-:Y:S02]  /*6230*/  @!UPT UIADD3 URZ, UPT, UPT, URZ, URZ, URZ ;  /* 0x000000fffffff290 */ /* 0x000fe4000fffe0ff */
[----:B------:R-:W-:Y:S01]  /*6240*/  @P4 LOP3.LUT P1, RZ, R165, 0xff, RZ, 0xc0, !PT ;  /* 0x000000ffa5ff4812 */ /* 0x000fe2000782c0ff */
[----:B------:R-:W1:Y:S03]  /*6250*/  @P4 LDC.64 R2, c[0x0][0x888] ;  /* 0x00022200ff024b82 */ /* 0x000e660000000a00 */
[----:B------:R-:W-:Y:S02]  /*6260*/  @P4 PLOP3.LUT P0, PT, P1, PT, PT, 0x80, 0x8 ;  /* 0x000000000008481c */ /* 0x000fe40000f0f070 */
[----:B--2--5:R-:W-:Y:S04]  /*6270*/  @P4 FSETP.NEU.AND P1, PT, R81, RZ, PT ;  /* 0x000000ff5100420b */ /* 0x024fe80003f2d000 */
[----:B------:R-:W-:Y:S02]  /*6280*/  @P4 SEL R0, RZ, 0xffffffff, P1 ;  /* 0xffffffffff004807 */ /* 0x000fe40000800000 */
[----:B-1----:R-:W-:Y:S04]  /*6290*/  @P4 ISETP.NE.U32.AND P2, PT, R2, RZ, PT ;  /* 0x000000ff0200420c */ /* 0x002fe80003f45070 */
[----:B------:R-:W-:Y:S04]  /*62a0*/  @P4 ISETP.NE.AND.EX P2, PT, R3, RZ, PT, P2 ;  /* 0x000000ff0300420c */ /* 0x000fe80003f45320 */
[----:B------:R-:W-:Y:S02]  /*62b0*/  @!P0 SEL R0, RZ, 0xffffffff, P2 ;  /* 0xffffffffff008807 */ /* 0x000fe40001000000 */
[----:B------:R-:W-:Y:S02]  /*62c0*/  @!P4 FSETP.EQ.AND P0, PT, R81, RZ, PT ;  /* 0x000000ff5100c20b */ /* 0x000fe40003f02000 */
[----:B------:R-:W-:Y:S04]  /*62d0*/  @P4 LOP3.LUT R0, R0, 0x1, RZ, 0xc0, !PT ;  /* 0x0000000100004812 */ /* 0x000fe800078ec0ff */
[----:B------:R-:W-:Y:S11]  /*62e0*/  @P4 ISETP.EQ.U32.AND P0, PT, R0, 0x1, PT ;  /* 0x000000010000480c */ /* 0x000ff60003f02070 */
[----:B------:R-:W-:Y:S02]  /*62f0*/  @!UPT UIADD3 URZ, UPT, UPT, URZ, URZ, URZ ;  /* 0x000000fffffff290 */ /* 0x000fe4000fffe0ff */
.L_x_119:
[----:B------:R-:W-:Y:S01]  /*6300*/  @!P0 SHF.L.U32 R0, R173, 0x1f, RZ ;  /* 0x0000001fad008819 */ /* 0x000fe200000006ff */
[----:B------:R-:W-:Y:S01]  /*6310*/  BSSY B1, `(.L_x_120) ;  /* 0x0000038000017945 */ /* 0x000fe20003800000 */
[C---:B------:R-:W-:Y:S01]  /*6320*/  LEA R181, R76.reuse, UR43, 0x3 ;  /* 0x0000002b4cb57c11 */ /* 0x040fe2000f8e18ff */
[----:B------:R-:W-:Y:S01]  /*6330*/  IMAD R64, R76, 0x40, R79 ;  /* 0x000000404c407824 */ /* 0x000fe200078e024f */
[----:B------:R-:W1:Y:S01]  /*6340*/  @!P0 SYNCS.PHASECHK.TRANS64.TRYWAIT P1, [UR43+0x140], R0 ;  /* 0x00014000ff0085a7 */ /* 0x000e62000802112b */
[----:B------:R-:W-:Y:S02]  /*6350*/  SHF.L.U32 R2, R175, 0x1f, RZ ;  /* 0x0000001faf027819 */ /* 0x000fe400000006ff */
[----:B------:R-:W-:Y:S02]  /*6360*/  CS2R R86, SRZ ;  /* 0x0000000000567805 */ /* 0x000fe4000001ff00 */
[----:B------:R-:W-:Y:S02]  /*6370*/  PLOP3.LUT P5, PT, PT, PT, PT, 0x8, 0x80 ;  /* 0x000000000080781c */ /* 0x000fe40003fae170 */
[----:B------:R-:W-:Y:S02]  /*6380*/  CS2R R84, SRZ ;  /* 0x0000000000547805 */ /* 0x000fe4000001ff00 */
[----:B------:R-:W-:Y:S02]  /*6390*/  CS2R R90, SRZ ;  /* 0x00000000005a7805 */ /* 0x000fe4000001ff00 */
[----:B------:R-:W-:Y:S02]  /*63a0*/  CS2R R88, SRZ ;  /* 0x0000000000587805 */ /* 0x000fe4000001ff00 */
[----:B------:R-:W-:Y:S02]  /*63b0*/  CS2R R98, SRZ ;  /* 0x0000000000627805 */ /* 0x000fe4000001ff00 */
[----:B------:R-:W-:Y:S02]  /*63c0*/  CS2R R96, SRZ ;  /* 0x0000000000607805 */ /* 0x000fe4000001ff00 */
[----:B------:R-:W-:Y:S02]  /*63d0*/  CS2R R94, SRZ ;  /* 0x00000000005e7805 */ /* 0x000fe4000001ff00 */
[----:B------:R-:W-:Y:S01]  /*63e0*/  CS2R R92, SRZ ;  /* 0x00000000005c7805 */ /* 0x000fe2000001ff00 */
[----:B------:R4:W2:Y:S01]  /*63f0*/  SYNCS.PHASECHK.TRANS64.TRYWAIT P4, [R181+URZ+0x180], R2 ;  /* 0x00018002b50075a7 */ /* 0x0008a200080811ff */
[----:B-1----:R-:W-:Y:S01]  /*6400*/  @!P0 PLOP3.LUT P5, PT, P1, PT, PT, 0x8, 0x80 ;  /* 0x000000000080881c */ /* 0x002fe20000fae170 */
[----:B------:R-:W-:Y:S01]  /*6410*/  @!UPT UIADD3 URZ, UPT, UPT, URZ, URZ, URZ ;  /* 0x000000fffffff290 */ /* 0x000fe2000fffe0ff */
[----:B----4-:R-:W-:Y:S11]  /*6420*/  @P0 BRA `(.L_x_121) ;  /* 0x0000000000980947 */ /* 0x010ff60003800000 */
[----:B------:R-:W-:Y:S01]  /*6430*/  ISETP.NE.U32.AND P0, PT, RZ, UR38, PT ;  /* 0x00000026ff007c0c */ /* 0x000fe2000bf05070 */
[----:B------:R-:W-:Y:S01]  /*6440*/  BSSY B0, `(.L_x_122) ;  /* 0x0000016000007945 */ /* 0x000fe20003800000 */
[----:B--2--5:R-:W-:Y:S02]  /*6450*/  FSETP.NEU.AND P2, PT, R81, RZ, PT ;  /* 0x000000ff5100720b */ /* 0x024fe40003f4d000 */
[----:B------:R-:W-:Y:S02]  /*6460*/  CS2R R94, SRZ ;  /* 0x00000000005e7805 */ /* 0x000fe4000001ff00 */
[----:B------:R-:W-:Y:S02]  /*6470*/  ISETP.NE.AND.EX P0, PT, RZ, UR39, PT, P0 ;  /* 0x00000027ff007c0c */ /* 0x000fe4000bf05300 */
[----:B------:R-:W-:Y:S02]  /*6480*/  CS2R R92, SRZ ;  /* 0x00000000005c7805 */ /* 0x000fe4000001ff00 */
[----:B------:R-:W-:Y:S02]  /*6490*/  LOP3.LUT P1, RZ, R165, 0xff, RZ, 0xc0, !PT ;  /* 0x000000ffa5ff7812 */ /* 0x000fe4000782c0ff */
[----:B------:R-:W-:Y:S02]  /*64a0*/  CS2R R98, SRZ ;  /* 0x0000000000627805 */ /* 0x000fe4000001ff00 */
[----:B------:R-:W-:Y:S02]  /*64b0*/  SEL R0, RZ, 0xffffffff, P2 ;  /* 0xffffffffff007807 */ /* 0x000fe40001000000 */
[----:B------:R-:W-:Y:S02]  /*64c0*/  CS2R R96, SRZ ;  /* 0x0000000000607805 */ /* 0x000fe4000001ff00 */
[----:B------:R-:W-:Y:S02]  /*64d0*/  SEL R3, RZ, 0xffffffff, P0 ;  /* 0xffffffffff037807 */ /* 0x000fe40000000000 */
[----:B------:R-:W-:Y:S02]  /*64e0*/  CS2R R90, SRZ ;  /* 0x00000000005a7805 */ /* 0x000fe4000001ff00 */
[----:B------:R-:W-:Y:S02]  /*64f0*/  CS2R R88, SRZ ;  /* 0x0000000000587805 */ /* 0x000fe4000001ff00 */
[----:B------:R-:W-:Y:S02]  /*6500*/  CS2R R86, SRZ ;  /* 0x0000000000567805 */ /* 0x000fe4000001ff00 */
[----:B------:R-:W-:Y:S02]  /*6510*/  @P3 SEL R0, R3, R0, !P1 ;  /* 0x0000000003003207 */ /* 0x000fe40004800000 */
[----:B------:R-:W-:Y:S02]  /*6520*/  CS2R R84, SRZ ;  /* 0x0000000000547805 */ /* 0x000fe4000001ff00 */
[----:B------:R-:W-:Y:S04]  /*6530*/  LOP3.LUT R0, R0, 0x1, RZ, 0xc0, !PT ;  /* 0x0000000100007812 */ /* 0x000fe800078ec0ff */
[----:B------:R-:W-:Y:S01]  /*6540*/  ISETP.NE.U32.AND P0, PT, R0, 0x1, PT ;  /* 0x000000010000780c */ /* 0x000fe20003f05070 */
[----:B------:R-:W-:Y:S01]  /*6550*/  @!UPT UIADD3 URZ, UPT, UPT, URZ, URZ, URZ ;  /* 0x000000fffffff290 */ /* 0x000fe2000fffe0ff */
[----:B------:R-:W-:Y:S11]  /*6560*/  @!P5 BRA `(.L_x_123) ;  /* 0x00000000000cd947 */ /* 0x000ff60003800000 */
[----:B------:R-:W-:Y:S04]  /*6570*/  SHF.L.U32 R3, R173, 0x1f, RZ ;  /* 0x0000001fad037819 */ /* 0x000fe800000006ff */
[----:B------:R-:W1:Y:S02]  /*6580*/  SYNCS.PHASECHK.TRANS64.TRYWAIT P1, [UR43+0x140], R3 ;  /* 0x00014003ff0075a7 */ /* 0x000e64000802112b */
[----:B-1----:R-:W-:Y:S05]  /*6590*/  @!P1 BRA `(.L_x_124) ;  /* 0x00000024002c9947 */ /* 0x002fea0003800000 */
.L_x_123:
[----:B------:R-:W-:Y:S05]  /*65a0*/  BSYNC B0 ;  /* 0x0000000000007941 */ /* 0x000fea0003800000 */
.L_x_122:
[----:B------:R4:W2:Y:S01]  /*65b0*/  @P0 LDS.128 R92, [R168+UR43+0x400] ;  /* 0x0004002ba85c0984 */ /* 0x0008a20008000c00 */
[----:B------:R-:W-:Y:S01]  /*65c0*/  UIADD3 UR4, UPT, UPT, UR43, 0x148, URZ ;  /* 0x000001482b047890 */ /* 0x000fe2000fffe0ff */
[----:B------:R-:W-:Y:S02]  /*65d0*/  LOP3.LUT R173, R173, 0x1, RZ, 0x3c, !PT ;  /* 0x00000001adad7812 */ /* 0x000fe400078e3cff */
[----:B------:R4:W1:Y:S01]  /*65e0*/  @P0 LDS.128 R96, [R178+0x10] ;  /* 0x00001000b2600984 */ /* 0x0008620000000c00 */
[----:B------:R-:W-:Y:S03]  /*65f0*/  UPRMT UR4, UR37, 0x654, UR4 ;  /* 0x0000065425047896 */ /* 0x000fe60008000004 */
[----:B------:R4:W1:Y:S04]  /*6600*/  @P0 LDS.128 R88, [R177+0x20] ;  /* 0x00002000b1580984 */ /* 0x0008680000000c00 */
[----:B------:R4:W1:Y:S01]  /*6610*/  @P0 LDS.128 R84, [R176+0x30] ;  /* 0x00003000b0540984 */ /* 0x0008620000000c00 */
[----:B------:R-:W-:Y:S01]  /*6620*/  @!PT LDS RZ, [RZ] ;  /* 0x00000000fffff984 */ /* 0x000fe20000000800 */
[----:B------:R-:W-:Y:S01]  /*6630*/  @!PT LDS RZ, [RZ] ;  /* 0x00000000fffff984 */ /* 0x000fe20000000800 */
[----:B------:R-:W-:Y:S01]  /*6640*/  @!PT LDS RZ, [RZ] ;  /* 0x00000000fffff984 */ /* 0x000fe20000000800 */
[----:B------:R-:W-:Y:S01]  /*6650*/  @!PT LDS RZ, [RZ] ;  /* 0x00000000fffff984 */ /* 0x000fe20000000800 */
[----:B------:R5:W-:Y:S06]  /*6660*/  MEMBAR.ALL.CTA ;  /* 0x0000000000007992 */ /* 0x000bec0000008000 */
[----:B-----5:R-:W5:Y:S02]  /*6670*/  FENCE.VIEW.ASYNC.S ;  /* 0x00000000000073c6 */ /* 0x020f640000000000 */
[----:B-----5:R-:W-:Y:S01]  /*6680*/  SYNCS.ARRIVE.TRANS64.RED.A1T0 RZ, [UR4], RZ ;  /* 0x000000ffffff79a7 */ /* 0x020fe20008100404 */
.L_x_121:
[----:B------:R-:W-:Y:S05]  /*6690*/  BSYNC B1 ;  /* 0x0000000000017941 */ /* 0x000fea0003800000 */
.L_x_120:
[----:B-1----:R-:W-:Y:S04]  /*66a0*/  SHF.R.U32.HI R0, RZ, 0x15, R64 ;  /* 0x00000015ff007819 */ /* 0x002fe80000011640 */
[----:B------:R-:W-:Y:S01]  /*66b0*/  LOP3.LUT P0, RZ, R0, 0x3, R169, 0x48, !PT ;  /* 0x0000000300ff7812 */ /* 0x000fe200078048a9 */
[----:B------:R-:W-:Y:S01]  /*66c0*/  @!UPT UIADD3 URZ, UPT, UPT, URZ, URZ, URZ ;  /* 0x000000fffffff290 */ /* 0x000fe2000fffe0ff */
[----:B--2---:R-:W-:Y:S11]  /*66d0*/  @P4 BRA `(.L_x_125) ;  /* 0x0000000000084947 */ /* 0x004ff60003800000 */
[----:B------:R-:W1:Y:S02]  /*66e0*/  SYNCS.PHASECHK.TRANS64.TRYWAIT P1, [R181+URZ+0x180], R2 ;  /* 0x00018002b50075a7 */ /* 0x000e6400080211ff */
[----:B-1----:R-:W-:Y:S05]  /*66f0*/  @!P1 BRA `(.L_x_126) ;  /* 0x0000002000ec9947 */ /* 0x002fea0003800000 */
.L_x_125:
[----:B------:R-:W-:Y:S05]  /*6700*/  @!P0 BRA `(.L_x_127) ;  /* 0x0000000000408947 */ /* 0x000fea0003800000 */
[----:B------:R-:W2:Y:S01]  /*6710*/  LDCU.64 UR8, c[0x4][0x70] ;  /* 0x01000e00ff0877ac */ /* 0x000ea20008000a00 */
[----:B------:R-:W-:Y:S01]  /*6720*/  MOV R3, 0x0 ;  /* 0x0000000000037802 */ /* 0x000fe20000000f00 */
[----:B------:R-:W-:Y:S02]  /*6730*/  HFMA2 R12, -RZ, RZ, 0, 5.9604644775390625e-08 ;  /* 0x00000001ff0c7431 */ /* 0x000fe400000001ff */
[----:B------:R-:W-:Y:S02]  /*6740*/  IMAD.MOV.U32 R8, RZ, RZ, 0x192 ;  /* 0x00000192ff087424 */ /* 0x000fe400078e00ff */
[----:B------:R-:W-:Y:S01]  /*6750*/  IMAD.MOV.U32 R13, RZ, RZ, RZ ;  /* 0x000000ffff0d7224 */ /* 0x000fe200078e00ff */
[----:B------:R-:W3:Y:S01]  /*6760*/  LDCU.64 UR6, c[0x4][0x78] ;  /* 0x01000f00ff0677ac */ /* 0x000ee20008000a00 */
[----:B-1----:R-:W1:Y:S01]  /*6770*/  LDC.64 R2, c[0x4][R3] ;  /* 0x0100000003027b82 */ /* 0x002e620000000a00 */
[----:B------:R-:W4:Y:S01]  /*6780*/  LDCU.64 UR4, c[0x4][0x10] ;  /* 0x01000200ff0477ac */ /* 0x000f220008000a00 */
[----:B--2---:R-:W-:Y:S01]  /*6790*/  MOV R5, UR9 ;  /* 0x0000000900057c02 */ /* 0x004fe20008000f00 */
[----:B------:R-:W-:Y:S01]  /*67a0*/  IMAD.U32 R4, RZ, RZ, UR8 ;  /* 0x00000008ff047e24 */ /* 0x000fe2000f8e00ff */
[----:B---3--:R-:W-:Y:S01]  /*67b0*/  MOV R7, UR7 ;  /* 0x0000000700077c02 */ /* 0x008fe20008000f00 */
[----:B------:R-:W-:Y:S01]  /*67c0*/  IMAD.U32 R6, RZ, RZ, UR6 ;  /* 0x00000006ff067e24 */ /* 0x000fe2000f8e00ff */
[----:B----4-:R-:W-:Y:S01]  /*67d0*/  MOV R11, UR5 ;  /* 0x00000005000b7c02 */ /* 0x010fe20008000f00 */
[----:B------:R-:W-:Y:S02]  /*67e0*/  IMAD.U32 R10, RZ, RZ, UR4 ;  /* 0x00000004ff0a7e24 */ /* 0x000fe4000f8e00ff */
[----:B------:R-:W-:Y:S07]  /*67f0*/  LEPC R20, `(.L_x_127) ;  /* 0x000000001014794e */ /* 0x000fee0000000000 */
[----:B-1---5:R-:W-:Y:S05]  /*6800*/  CALL.ABS.NOINC R2 ;  /* 0x0000000002007343 */ /* 0x022fea0003c00000 */
.L_x_127:
[----:B------:R-:W-:Y:S01]  /*6810*/  LOP3.LUT P0, RZ, R166, 0x60, RZ, 0xc0, !PT ;  /* 0x00000060a6ff7812 */ /* 0x000fe2000780c0ff */
[----:B------:R-:W-:Y:S05]  /*6820*/  WARPSYNC.ALL ;  /* 0x0000000000007948 */ /* 0x000fea0003800000 */
[----:B------:R-:W-:Y:S01]  /*6830*/  R2UR UR4, R64 ;  /* 0x00000000400472ca */ /* 0x000fe200000e0000 */
[----:B------:R-:W-:Y:S01]  /*6840*/  BSSY.RECONVERGENT B0, `(.L_x_128) ;  /* 0x0000120000007945 */ /* 0x000fe20003800200 */
[-C--:B------:R-:W-:Y:S02]  /*6850*/  F2FP.F16.E4M3.UNPACK_B R82, R92.reuse ;  /* 0x0000005cff52723e */ /* 0x080fe400020006ff */
[----:B------:R-:W-:Y:S02]  /*6860*/  F2FP.F16.E4M3.UNPACK_B R109, R92.H1 ;  /* 0x0000005cff6d723e */ /* 0x000fe400030006ff */
[-C--:B------:R-:W-:Y:S01]  /*6870*/  F2FP.F16.E4M3.UNPACK_B R107, R93.reuse ;  /* 0x0000005dff6b723e */ /* 0x080fe200020006ff */
[--C-:B------:R-:W-:Y:S01]  /*6880*/  HADD2.F32 R80, -RZ, R82.reuse.H0_H0 ;  /* 0x20000052ff507230 */ /* 0x100fe20000004100 */
[----:B------:R-:W-:Y:S01]  /*6890*/  F2FP.F16.E4M3.UNPACK_B R105, R93.H1 ;  /* 0x0000005dff69723e */ /* 0x000fe200030006ff */
[----:B------:R-:W-:Y:S01]  /*68a0*/  HADD2.F32 R82, -RZ, R82.H1_H1 ;  /* 0x30000052ff527230 */ /* 0x000fe20000004100 */
[-C--:B------:R-:W-:Y:S01]  /*68b0*/  F2FP.F16.E4M3.UNPACK_B R130, R84.reuse ;  /* 0x00000054ff82723e */ /* 0x080fe200020006ff */
[--C-:B------:R-:W-:Y:S01]  /*68c0*/  HADD2.F32 R83, -RZ, R109.reuse.H0_H0 ;  /* 0x2000006dff537230 */ /* 0x100fe20000004100 */
[----:B------:R-:W-:Y:S01]  /*68d0*/  F2FP.F16.E4M3.UNPACK_B R132, R84.H1 ;  /* 0x00000054ff84723e */ /* 0x000fe200030006ff */
[----:B------:R-:W2:Y:S01]  /*68e0*/  LDTM.x64 R4, tmem[UR4] ;  /* 0x00000004000479ee */ /* 0x000ea20008340000 */
[----:B------:R-:W-:Y:S01]  /*68f0*/  NOP ;  /* 0x0000000000007918 */ /* 0x000fe20000000000 */
[----:B-1----:R-:W-:Y:S01]  /*6900*/  IADD3 R181, PT, PT, R181, 0x1a0, RZ ;  /* 0x000001a0b5b57810 */ /* 0x002fe20007ffe0ff */
[--C-:B------:R-:W-:Y:S01]  /*6910*/  HADD2.F32 R129, -RZ, R130.reuse.H0_H0 ;  /* 0x20000082ff817230 */ /* 0x100fe20000004100 */
[----:B------:R-:W-:Y:S01]  /*6920*/  F2FP.F16.E4M3.UNPACK_B R93, R94 ;  /* 0x0000005eff5d723e */ /* 0x000fe200020006ff */
[----:B------:R-:W-:Y:S01]  /*6930*/  HADD2.F32 R130, -RZ, R130.H1_H1 ;  /* 0x30000082ff827230 */ /* 0x000fe20000004100 */
[----:B------:R-:W-:Y:S01]  /*6940*/  LOP3.LUT R181, R181, 0xfefffff8, RZ, 0xc0, !PT ;  /* 0xfefffff8b5b57812 */ /* 0x000fe200078ec0ff */
[----:B------:R-:W-:Y:S01]  /*6950*/  HADD2.F32 R84, -RZ, R109.H1_H1 ;  /* 0x3000006dff547230 */ /* 0x000fe20000004100 */
[-C--:B------:R-:W-:Y:S01]  /*6960*/  F2FP.F16.E4M3.UNPACK_B R134, R85.reuse ;  /* 0x00000055ff86723e */ /* 0x080fe200020006ff */
[----:B------:R-:W-:Y:S01]  /*6970*/  HADD2.F32 R131, -RZ, R132.H0_H0 ;  /* 0x20000084ff837230 */ /* 0x000fe20000004100 */
[----:B--2---:R1:W-:Y:S01]  /*6980*/  SYNCS.ARRIVE.TRANS64.RED.A1T0 RZ, [R181+URZ], RZ ;  /* 0x000000ffb5ff79a7 */ /* 0x0043e200081004ff */
[----:B------:R-:W-:Y:S01]  /*6990*/  F2FP.F16.E4M3.UNPACK_B R136, R85.H1 ;  /* 0x00000055ff88723e */ /* 0x000fe200030006ff */
[--C-:B------:R-:W-:Y:S01]  /*69a0*/  HADD2.F32 R85, -RZ, R107.reuse.H0_H0 ;  /* 0x2000006bff557230 */ /* 0x100fe20000004100 */
[-C--:B------:R-:W-:Y:S01]  /*69b0*/  F2FP.F16.E4M3.UNPACK_B R138, R86.reuse ;  /* 0x00000056ff8a723e */ /* 0x080fe200020006ff */
[--C-:B------:R-:W-:Y:S01]  /*69c0*/  HADD2.F32 R133, -RZ, R134.reuse.H0_H0 ;  /* 0x20000086ff857230 */ /* 0x100fe20000004100 */
[----:B------:R-:W-:Y:S01]  /*69d0*/  F2FP.F16.E4M3.UNPACK_B R140, R86.H1 ;  /* 0x00000056ff8c723e */ /* 0x000fe200030006ff */
[----:B------:R-:W-:Y:S01]  /*69e0*/  HADD2.F32 R86, -RZ, R107.H1_H1 ;  /* 0x3000006bff567230 */ /* 0x000fe20000004100 */
[----:B------:R-:W-:Y:S01]  /*69f0*/  F2FP.F16.E4M3.UNPACK_B R142, R87 ;  /* 0x00000057ff8e723e */ /* 0x000fe200020006ff */
[----:B------:R-:W-:Y:S01]  /*6a00*/  HADD2.F32 R134, -RZ, R134.H1_H1 ;  /* 0x30000086ff867230 */ /* 0x000fe20000004100 */
[----:B------:R-:W-:Y:S01]  /*6a10*/  F2FP.F16.E4M3.UNPACK_B R114, R88 ;  /* 0x00000058ff72723e */ /* 0x000fe200020006ff */
[--C-:B------:R-:W-:Y:S01]  /*6a20*/  HADD2.F32 R137, -RZ, R138.reuse.H0_H0 ;  /* 0x2000008aff897230 */ /* 0x100fe20000004100 */
[-C--:B------:R-:W-:Y:S01]  /*6a30*/  F2FP.F16.E4M3.UNPACK_B R118, R89.reuse ;  /* 0x00000059ff76723e */ /* 0x080fe200020006ff */
[----:B------:R-:W-:Y:S01]  /*6a40*/  HADD2.F32 R138, -RZ, R138.H1_H1 ;  /* 0x3000008aff8a7230 */ /* 0x000fe20000004100 */
[----:B------:R-:W-:Y:S01]  /*6a50*/  F2FP.F16.E4M3.UNPACK_B R120, R89.H1 ;  /* 0x00000059ff78723e */ /* 0x000fe200030006ff */
[C---:B---3-5:R-:W-:Y:S01]  /*6a60*/  FMUL R4, R78.reuse, R4 ;  /* 0x000000044e047220 */ /* 0x068fe20000400000 */
[C---:B------:R-:W-:Y:S01]  /*6a70*/  FMUL R5, R78.reuse, R5 ;  /* 0x000000054e057220 */ /* 0x040fe20000400000 */
[C---:B------:R-:W-:Y:S01]  /*6a80*/  FMUL R8, R78.reuse, R8 ;  /* 0x000000084e087220 */ /* 0x040fe20000400000 */
[C---:B------:R-:W-:Y:S01]  /*6a90*/  FMUL R9, R78.reuse, R9 ;  /* 0x000000094e097220 */ /* 0x040fe20000400000 */
[C---:B------:R-:W-:Y:S01]  /*6aa0*/  FFMA R4, R81.reuse, R80, R4 ;  /* 0x0000005051047223 */ /* 0x040fe20000000004 */
[C---:B------:R-:W-:Y:S01]  /*6ab0*/  FFMA R5, R81.reuse, R82, R5 ;  /* 0x0000005251057223 */ /* 0x040fe20000000005 */
[----:B------:R-:W-:Y:S02]  /*6ac0*/  HADD2.F32 R89, -RZ, R93.H0_H0 ;  /* 0x2000005dff597230 */ /* 0x000fe40000004100 */
[C---:B------:R-:W-:Y:S01]  /*6ad0*/  FMUL R12, R78.reuse, R12 ;  /* 0x0000000c4e0c7220 */ /* 0x040fe20000400000 */
        /* <DEDUP_REMOVED lines=11> */
[--C-:B------:R-:W-:Y:S02]  /*6b90*/  HADD2.F32 R113, -RZ, R114.reuse.H0_H0 ;  /* 0x20000072ff717230 */ /* 0x100fe40000004100 */
[C---:B------:R-:W-:Y:S01]  /*6ba0*/  FMUL R32, R78.reuse, R36 ;  /* 0x000000244e207220 */ /* 0x040fe20000400000 */
[----:B------:R-:W-:Y:S02]  /*6bb0*/  HADD2.F32 R114, -RZ, R114.H1_H1 ;  /* 0x30000072ff727230 */ /* 0x000fe40000004100 */
[C---:B------:R-:W-:Y:S01]  /*6bc0*/  FMUL R33, R78.reuse, R37 ;  /* 0x000000254e217220 */ /* 0x040fe20000400000 */
[--C-:B------:R-:W-:Y:S02]  /*6bd0*/  HADD2.F32 R117, -RZ, R118.reuse.H0_H0 ;  /* 0x20000076ff757230 */ /* 0x100fe40000004100 */
[C---:B------:R-:W-:Y:S01]  /*6be0*/  FMUL R36, R78.reuse, R40 ;  /* 0x000000284e247220 */ /* 0x040fe20000400000 */
[----:B------:R-:W-:Y:S02]  /*6bf0*/  HADD2.F32 R118, -RZ, R118.H1_H1 ;  /* 0x30000076ff767230 */ /* 0x000fe40000004100 */
        /* <DEDUP_REMOVED lines=8> */
[----:B------:R-:W-:Y:S01]  /*6c80*/  F2FP.F16.E4M3.UNPACK_B R92, R94.H1 ;  /* 0x0000005eff5c723e */ /* 0x000fe200030006ff */
[C---:B------:R-:W-:Y:S01]  /*6c90*/  FMUL R53, R78.reuse, R57 ;  /* 0x000000394e357220 */ /* 0x040fe20000400000 */
[C---:B------:R-:W-:Y:S01]  /*6ca0*/  FMUL R56, R78.reuse, R60 ;  /* 0x0000003c4e387220 */ /* 0x040fe20000400000 */
[----:B------:R-:W-:Y:S01]  /*6cb0*/  F2FP.F16.E4M3.UNPACK_B R141, R87.H1 ;  /* 0x00000057ff8d723e */ /* 0x000fe200030006ff */
[C---:B------:R-:W-:Y:S01]  /*6cc0*/  FMUL R57, R78.reuse, R61 ;  /* 0x0000003d4e397220 */ /* 0x040fe20000400000 */
[----:B------:R-:W-:Y:S02]  /*6cd0*/  HADD2.F32 R80, -RZ, R142.H1_H1 ;  /* 0x3000008eff507230 */ /* 0x000fe40000004100 */
[C---:B------:R-:W-:Y:S01]  /*6ce0*/  FMUL R60, R78.reuse, R64 ;  /* 0x000000404e3c7220 */ /* 0x040fe20000400000 */
[----:B------:R-:W-:Y:S01]  /*6cf0*/  F2FP.F16.E4M3.UNPACK_B R116, R88.H1 ;  /* 0x00000058ff74723e */ /* 0x000fe200030006ff */
[C---:B------:R-:W-:Y:S01]  /*6d00*/  FMUL R61, R78.reuse, R65 ;  /* 0x000000414e3d7220 */ /* 0x040fe20000400000 */
[C---:B------:R-:W-:Y:S01]  /*6d10*/  FMUL R6, R78.reuse, R6 ;  /* 0x000000064e067220 */ /* 0x040fe20000400000 */
[----:B------:R-:W-:Y:S01]  /*6d20*/  F2FP.F16.E4M3.UNPACK_B R94, R95 ;  /* 0x0000005fff5e723e */ /* 0x000fe200020006ff */
[C---:B------:R-:W-:Y:S01]  /*6d30*/  FMUL R7, R78.reuse, R7 ;  /* 0x000000074e077220 */ /* 0x040fe20000400000 */
[----:B------:R-:W-:Y:S02]  /*6d40*/  HADD2.F32 R87, -RZ, R105.H0_H0 ;  /* 0x20000069ff577230 */ /* 0x000fe40000004100 */
[C---:B------:R-:W-:Y:S01]  /*6d50*/  FFMA R6, R81.reuse, R83, R6 ;  /* 0x0000005351067223 */ /* 0x040fe20000000006 */
[----:B------:R-:W-:Y:S01]  /*6d60*/  F2FP.F16.E4M3.UNPACK_B R122, R90 ;  /* 0x0000005aff7a723e */ /* 0x000fe200020006ff */
[C---:B------:R-:W-:Y:S01]  /*6d70*/  FFMA R7, R81.reuse, R84, R7 ;  /* 0x0000005451077223 */ /* 0x040fe20000000007 */
[C---:B------:R-:W-:Y:S01]  /*6d80*/  FFMA R8, R81.reuse, R85, R8 ;  /* 0x0000005551087223 */ /* 0x040fe20000000008 */
[----:B------:R-:W-:Y:S01]  /*6d90*/  F2FP.F16.E4M3.UNPACK_B R124, R90.H1 ;  /* 0x0000005aff7c723e */ /* 0x000fe200030006ff */
[----:B------:R-:W-:Y:S01]  /*6da0*/  FFMA R9, R81, R86, R9 ;  /* 0x0000005651097223 */ /* 0x000fe20000000009 */
[----:B------:R-:W-:Y:S01]  /*6db0*/  HADD2.F32 R90, -RZ, R93.H1_H1 ;  /* 0x3000005dff5a7230 */ /* 0x000fe20000004100 */
[----:B------:R-:W-:Y:S01]  /*6dc0*/  F2FP.SATFINITE.RELU.E4M3.F32.PACK_AB_MERGE_C R156, R7, R6, RZ ;  /* 0x00000006079c723e */ /* 0x000fe200048078ff */
[----:B------:R-:W-:Y:S02]  /*6dd0*/  HADD2.F32 R93, -RZ, R94.H0_H0 ;  /* 0x2000005eff5d7230 */ /* 0x000fe40000004100 */
[C---:B------:R-:W-:Y:S01]  /*6de0*/  FMUL R10, R78.reuse, R10 ;  /* 0x0000000a4e0a7220 */ /* 0x040fe20000400000 */
[----:B------:R-:W-:Y:S01]  /*6df0*/  HADD2.F32 R88, -RZ, R105.H1_H1 ;  /* 0x30000069ff587230 */ /* 0x000fe20000004100 */
[----:B------:R-:W-:Y:S01]  /*6e00*/  F2FP.SATFINITE.RELU.E4M3.F32.PACK_AB_MERGE_C R156, R5, R4, R156 ;  /* 0x00000004059c723e */ /* 0x000fe2000480789c */
[--C-:B------:R-:W-:Y:S02]  /*6e10*/  HADD2.F32 R121, -RZ, R122.reuse.H0_H0 ;  /* 0x2000007aff797230 */ /* 0x100fe40000004100 */
[C---:B------:R-:W-:Y:S01]  /*6e20*/  FFMA R10, R81.reuse, R87, R10 ;  /* 0x00000057510a7223 */ /* 0x040fe2000000000a */
[----:B------:R-:W-:Y:S02]  /*6e30*/  HADD2.F32 R122, -RZ, R122.H1_H1 ;  /* 0x3000007aff7a7230 */ /* 0x000fe40000004100 */
[C---:B------:R-:W-:Y:S01]  /*6e40*/  FMUL R11, R78.reuse, R11 ;  /* 0x0000000b4e0b7220 */ /* 0x040fe20000400000 */
[----:B------:R-:W-:Y:S01]  /*6e50*/  F2FP.F16.E4M3.UNPACK_B R103, R95.H1 ;  /* 0x0000005fff67723e */ /* 0x000fe200030006ff */
[----:B------:R-:W-:Y:S01]  /*6e60*/  HADD2.F32 R95, -RZ, R94.H1_H1 ;  /* 0x3000005eff5f7230 */ /* 0x000fe20000004100 */
[-C--:B------:R-:W-:Y:S01]  /*6e70*/  F2FP.F16.E4M3.UNPACK_B R126, R91.reuse ;  /* 0x0000005bff7e723e */ /* 0x080fe200020006ff */
[C---:B------:R-:W-:Y:S01]  /*6e80*/  FFMA R11, R81.reuse, R88, R11 ;  /* 0x00000058510b7223 */ /* 0x040fe2000000000b */
[----:B------:R-:W-:Y:S01]  /*6e90*/  F2FP.F16.E4M3.UNPACK_B R128, R91.H1 ;  /* 0x0000005bff80723e */ /* 0x000fe200030006ff */
[----:B------:R-:W-:Y:S02]  /*6ea0*/  HADD2.F32 R91, -RZ, R92.H0_H0 ;  /* 0x2000005cff5b7230 */ /* 0x000fe40000004100 */
[C---:B------:R-:W-:Y:S01]  /*6eb0*/  FFMA R12, R81.reuse, R89, R12 ;  /* 0x00000059510c7223 */ /* 0x040fe2000000000c */
[----:B------:R-:W-:Y:S01]  /*6ec0*/  FFMA R13, R81, R90, R13 ;  /* 0x0000005a510d7223 */ /* 0x000fe2000000000d */
[----:B------:R-:W-:Y:S01]  /*6ed0*/  F2FP.SATFINITE.RELU.E4M3.F32.PACK_AB_MERGE_C R157, R11, R10, RZ ;  /* 0x0000000a0b9d723e */ /* 0x000fe200048078ff */
[--C-:B------:R-:W-:Y:S01]  /*6ee0*/  HADD2.F32 R125, -RZ, R126.reuse.H0_H0 ;  /* 0x2000007eff7d7230 */ /* 0x100fe20000004100 */
[----:B------:R-:W-:Y:S01]  /*6ef0*/  F2FP.F16.E4M3.UNPACK_B R101, R96 ;  /* 0x00000060ff65723e */ /* 0x000fe200020006ff */
[----:B------:R-:W-:Y:S01]  /*6f00*/  HADD2.F32 R126, -RZ, R126.H1_H1 ;  /* 0x3000007eff7e7230 */ /* 0x000fe20000004100 */
[----:B------:R-:W-:Y:S01]  /*6f10*/  F2FP.SATFINITE.RELU.E4M3.F32.PACK_AB_MERGE_C R157, R9, R8, R157 ;  /* 0x00000008099d723e */ /* 0x000fe2000480789d */
[----:B------:R-:W-:Y:S02]  /*6f20*/  HADD2.F32 R83, -RZ, R142.H0_H0 ;  /* 0x2000008eff537230 */ /* 0x000fe40000004100 */
[C---:B------:R-:W-:Y:S01]  /*6f30*/  FMUL R14, R78.reuse, R14 ;  /* 0x0000000e4e0e7220 */ /* 0x040fe20000400000 */
[----:B------:R-:W-:Y:S02]  /*6f40*/  HADD2.F32 R92, -RZ, R92.H1_H1 ;  /* 0x3000005cff5c7230 */ /* 0x000fe40000004100 */
[C---:B------:R-:W-:Y:S01]  /*6f50*/  FMUL R15, R78.reuse, R15 ;  /* 0x0000000f4e0f7220 */ /* 0x040fe20000400000 */
[----:B------:R-:W-:Y:S01]  /*6f60*/  F2FP.F16.E4M3.UNPACK_B R100, R96.H1 ;  /* 0x00000060ff64723e */ /* 0x000fe200030006ff */
[--C-:B------:R-:W-:Y:S02]  /*6f70*/  HADD2.F32 R94, -RZ, R103.reuse.H0_H0 ;  /* 0x20000067ff5e7230 */ /* 0x100fe40000004100 */
[C---:B------:R-:W-:Y:S01]  /*6f80*/  FFMA R14, R81.reuse, R91, R14 ;  /* 0x0000005b510e7223 */ /* 0x040fe2000000000e */
[C---:B------:R-:W-:Y:S01]  /*6f90*/  FFMA R15, R81.reuse, R92, R15 ;  /* 0x0000005c510f7223 */ /* 0x040fe2000000000f */
[C---:B------:R-:W-:Y:S01]  /*6fa0*/  FFMA R0, R81.reuse, R93, R0 ;  /* 0x0000005d51007223 */ /* 0x040fe20000000000 */
[----:B------:R-:W-:Y:S01]  /*6fb0*/  FFMA R2, R81, R95, R2 ;  /* 0x0000005f51027223 */ /* 0x000fe20000000002 */
[-C--:B------:R-:W-:Y:S01]  /*6fc0*/  F2FP.F16.E4M3.UNPACK_B R102, R97.reuse ;  /* 0x00000061ff66723e */ /* 0x080fe200020006ff */
[----:B------:R-:W-:Y:S01]  /*6fd0*/  HADD2.F32 R96, -RZ, R103.H1_H1 ;  /* 0x30000067ff607230 */ /* 0x000fe20000004100 */
[----:B------:R-:W-:Y:S01]  /*6fe0*/  F2FP.SATFINITE.RELU.E4M3.F32.PACK_AB_MERGE_C R158, R15, R14, RZ ;  /* 0x0000000e0f9e723e */ /* 0x000fe200048078ff */
[C---:B------:R-:W-:Y:S01]  /*6ff0*/  FMUL R3, R78.reuse, R18 ;  /* 0x000000124e037220 */ /* 0x040fe20000400000 */
[----:B------:R-:W-:Y:S01]  /*7000*/  F2FP.F16.E4M3.UNPACK_B R104, R97.H1 ;  /* 0x00000061ff68723e */ /* 0x000fe200030006ff */
[--C-:B------:R-:W-:Y:S01]  /*7010*/  HADD2.F32 R97, -RZ, R101.reuse.H0_H0 ;  /* 0x20000065ff617230 */ /* 0x100fe20000004100 */
[----:B------:R-:W-:Y:S01]  /*7020*/  F2FP.SATFINITE.RELU.E4M3.F32.PACK_AB_MERGE_C R158, R13, R12, R158 ;  /* 0x0000000c0d9e723e */ /* 0x000fe2000480789e */
[C---:B------:R-:W-:Y:S01]  /*7030*/  FFMA R3, R81.reuse, R94, R3 ;  /* 0x0000005e51037223 */ /* 0x040fe20000000003 */
[-C--:B------:R-:W-:Y:S01]  /*7040*/  F2FP.F16.E4M3.UNPACK_B R106, R98.reuse ;  /* 0x00000062ff6a723e */ /* 0x080fe200020006ff */
[C---:B------:R-:W-:Y:S01]  /*7050*/  FMUL R19, R78.reuse, R19 ;  /* 0x000000134e137220 */ /* 0x040fe20000400000 */
[----:B------:R-:W-:Y:S01]  /*7060*/  F2FP.F16.E4M3.UNPACK_B R108, R98.H1 ;  /* 0x00000062ff6c723e */ /* 0x000fe200030006ff */
[----:B------:R-:W-:Y:S01]  /*7070*/  HADD2.F32 R98, -RZ, R101.H1_H1 ;  /* 0x30000065ff627230 */ /* 0x000fe20000004100 */
[-C--:B------:R-:W-:Y:S01]  /*7080*/  F2FP.F16.E4M3.UNPACK_B R110, R99.reuse ;  /* 0x00000063ff6e723e */ /* 0x080fe200020006ff */
[----:B------:R-:W-:Y:S01]  /*7090*/  HADD2.F32 R101, -RZ, R102.H0_H0 ;  /* 0x20000066ff657230 */ /* 0x000fe20000004100 */
[----:B------:R-:W-:Y:S01]  /*70a0*/  F2FP.F16.E4M3.UNPACK_B R112, R99.H1 ;  /* 0x00000063ff70723e */ /* 0x000fe200030006ff */
[----:B------:R-:W-:Y:S02]  /*70b0*/  HADD2.F32 R99, -RZ, R100.H0_H0 ;  /* 0x20000064ff637230 */ /* 0x000fe40000004100 */
[C---:B------:R-:W-:Y:S01]  /*70c0*/  FFMA R19, R81.reuse, R96, R19 ;  /* 0x0000006051137223 */ /* 0x040fe20000000013 */
[C---:B------:R-:W-:Y:S01]  /*70d0*/  FFMA R16, R81.reuse, R97, R16 ;  /* 0x0000006151107223 */ /* 0x040fe20000000010 */
[----:B------:R-:W-:Y:S01]  /*70e0*/  FFMA R17, R81, R98, R17 ;  /* 0x0000006251117223 */ /* 0x000fe20000000011 */
[----:B------:R-:W-:Y:S02]  /*70f0*/  HADD2.F32 R102, -RZ, R102.H1_H1 ;  /* 0x30000066ff667230 */ /* 0x000fe40000004100 */
[----:B------:R-:W-:Y:S01]  /*7100*/  FMUL R18, R78, R22 ;  /* 0x000000164e127220 */ /* 0x000fe20000400000 */
[----:B------:R-:W-:Y:S01]  /*7110*/  HADD2.F32 R100, -RZ, R100.H1_H1 ;  /* 0x30000064ff647230 */ /* 0x000fe20000004100 */
[----:B------:R-:W-:Y:S01]  /*7120*/  F2FP.SATFINITE.RELU.E4M3.F32.PACK_AB_MERGE_C R159, R19, R3, RZ ;  /* 0x00000003139f723e */ /* 0x000fe200048078ff */
[--C-:B------:R-:W-:Y:S02]  /*7130*/  HADD2.F32 R105, -RZ, R106.reuse.H0_H0 ;  /* 0x2000006aff697230 */ /* 0x100fe40000004100 */
[C---:B------:R-:W-:Y:S01]  /*7140*/  FFMA R18, R81.reuse, R99, R18 ;  /* 0x0000006351127223 */ /* 0x040fe20000000012 */
[----:B------:R-:W-:Y:S01]  /*7150*/  HADD2.F32 R106, -RZ, R106.H1_H1 ;  /* 0x3000006aff6a7230 */ /* 0x000fe20000004100 */
[----:B------:R-:W-:Y:S01]  /*7160*/  F2FP.SATFINITE.RELU.E4M3.F32.PACK_AB_MERGE_C R159, R2, R0, R159 ;  /* 0x00000000029f723e */ /* 0x000fe2000480789f */
[----:B------:R-:W-:Y:S02]  /*7170*/  HADD2.F32 R109, -RZ, R110.H0_H0 ;  /* 0x2000006eff6d7230 */ /* 0x000fe40000004100 */
[C---:B------:R-:W-:Y:S01]  /*7180*/  FMUL R23, R78.reuse, R23 ;  /* 0x000000174e177220 */ /* 0x040fe20000400000 */
[--C-:B------:R-:W-:Y:S02]  /*7190*/  HADD2.F32 R103, -RZ, R104.reuse.H0_H0 ;  /* 0x20000068ff677230 */ /* 0x100fe40000004100 */
[C---:B------:R-:W-:Y:S01]  /*71a0*/  FMUL R22, R78.reuse, R26 ;  /* 0x0000001a4e167220 */ /* 0x040fe20000400000 */
[----:B------:R-:W-:Y:S01]  /*71b0*/  HADD2.F32 R104, -RZ, R104.H1_H1 ;  /* 0x30000068ff687230 */ /* 0x000fe20000004100 */
[----:B------:R1:W-:Y:S01]  /*71c0*/  STS.128 [R168+UR43+0x2400], R156 ;  /* 0x0024009ca8007988 */ /* 0x0003e20008000c2b */
[C---:B------:R-:W-:Y:S01]  /*71d0*/  FFMA R23, R81.reuse, R100, R23 ;  /* 0x0000006451177223 */ /* 0x040fe20000000017 */
[C---:B------:R-:W-:Y:S01]  /*71e0*/  FFMA R20, R81.reuse, R101, R20 ;  /* 0x0000006551147223 */ /* 0x040fe20000000014 */
[C---:B------:R-:W-:Y:S01]  /*71f0*/  FFMA R21, R81.reuse, R102, R21 ;  /* 0x0000006651157223 */ /* 0x040fe20000000015 */
[----:B------:R-:W-:Y:S01]  /*7200*/  FFMA R22, R81, R103, R22 ;  /* 0x0000006751167223 */ /* 0x000fe20000000016 */
[----:B------:R-:W-:Y:S01]  /*7210*/  HADD2.F32 R110, -RZ, R110.H1_H1 ;  /* 0x3000006eff6e7230 */ /* 0x000fe20000004100 */
[----:B------:R-:W-:Y:S01]  /*7220*/  F2FP.SATFINITE.RELU.E4M3.F32.PACK_AB_MERGE_C R160, R23, R18, RZ ;  /* 0x0000001217a0723e */ /* 0x000fe200048078ff */
[C---:B------:R-:W-:Y:S01]  /*7230*/  FMUL R27, R78.reuse, R27 ;  /* 0x0000001b4e1b7220 */ /* 0x040fe20000400000 */
[--C-:B------:R-:W-:Y:S02]  /*7240*/  HADD2.F32 R107, -RZ, R108.reuse.H0_H0 ;  /* 0x2000006cff6b7230 */ /* 0x100fe40000004100 */
[C---:B------:R-:W-:Y:S01]  /*7250*/  FMUL R26, R78.reuse, R30 ;  /* 0x0000001e4e1a7220 */ /* 0x040fe20000400000 */
[----:B------:R-:W-:Y:S01]  /*7260*/  HADD2.F32 R108, -RZ, R108.H1_H1 ;  /* 0x3000006cff6c7230 */ /* 0x000fe20000004100 */
[----:B------:R-:W-:Y:S01]  /*7270*/  F2FP.SATFINITE.RELU.E4M3.F32.PACK_AB_MERGE_C R160, R17, R16, R160 ;  /* 0x0000001011a0723e */ /* 0x000fe200048078a0 */
[C---:B------:R-:W-:Y:S01]  /*7280*/  FFMA R27, R81.reuse, R104, R27 ;  /* 0x00000068511b7223 */ /* 0x040fe2000000001b */
[C---:B------:R-:W-:Y:S01]  /*7290*/  FFMA R24, R81.reuse, R105, R24 ;  /* 0x0000006951187223 */ /* 0x040fe20000000018 */
[C---:B------:R-:W-:Y:S01]  /*72a0*/  FFMA R25, R81.reuse, R106, R25 ;  /* 0x0000006a51197223 */ /* 0x040fe20000000019 */
[----:B------:R-:W-:Y:S01]  /*72b0*/  FFMA R26, R81, R107, R26 ;  /* 0x0000006b511a7223 */ /* 0x000fe2000000001a */
[C---:B------:R-:W-:Y:S01]  /*72c0*/  FMUL R31, R78.reuse, R31 ;  /* 0x0000001f4e1f7220 */ /* 0x040fe20000400000 */
[--C-:B------:R-:W-:Y:S01]  /*72d0*/  HADD2.F32 R111, -RZ, R112.reuse.H0_H0 ;  /* 0x20000070ff6f7230 */ /* 0x100fe20000004100 */
[----:B------:R-:W-:Y:S01]  /*72e0*/  F2FP.SATFINITE.RELU.E4M3.F32.PACK_AB_MERGE_C R161, R27, R22, RZ ;  /* 0x000000161ba1723e */ /* 0x000fe200048078ff */
[----:B------:R-:W-:Y:S02]  /*72f0*/  HADD2.F32 R112, -RZ, R112.H1_H1 ;  /* 0x30000070ff707230 */ /* 0x000fe40000004100 */
[C---:B------:R-:W-:Y:S01]  /*7300*/  FFMA R31, R81.reuse, R108, R31 ;  /* 0x0000006c511f7223 */ /* 0x040fe2000000001f */
[----:B------:R-:W-:Y:S01]  /*7310*/  FFMA R28, R81, R109, R28 ;  /* 0x0000006d511c7223 */ /* 0x000fe2000000001c */
[----:B------:R-:W-:Y:S01]  /*7320*/  F2FP.SATFINITE.RELU.E4M3.F32.PACK_AB_MERGE_C R161, R21, R20, R161 ;  /* 0x0000001415a1723e */ /* 0x000fe200048078a1 */
[----:B------:R-:W-:Y:S01]  /*7330*/  FFMA R29, R81, R110, R29 ;  /* 0x0000006e511d7223 */ /* 0x000fe2000000001d */
[C---:B------:R-:W-:Y:S01]  /*7340*/  FMUL R30, R78.reuse, R34 ;  /* 0x000000224e1e7220 */ /* 0x040fe20000400000 */
[----:B------:R-:W-:Y:S01]  /*7350*/  F2FP.SATFINITE.RELU.E4M3.F32.PACK_AB_MERGE_C R162, R31, R26, RZ ;  /* 0x0000001a1fa2723e */ /* 0x000fe200048078ff */
[C---:B------:R-:W-:Y:S01]  /*7360*/  FMUL R35, R78.reuse, R35 ;  /* 0x000000234e237220 */ /* 0x040fe20000400000 */
[--C-:B------:R-:W-:Y:S02]  /*7370*/  HADD2.F32 R115, -RZ, R116.reuse.H0_H0 ;  /* 0x20000074ff737230 */ /* 0x100fe40000004100 */
[----:B------:R-:W-:Y:S01]  /*7380*/  FFMA R30, R81, R111, R30 ;  /* 0x0000006f511e7223 */ /* 0x000fe2000000001e */
[----:B------:R-:W-:Y:S01]  /*7390*/  F2FP.SATFINITE.RELU.E4M3.F32.PACK_AB_MERGE_C R162, R25, R24, R162 ;  /* 0x0000001819a2723e */ /* 0x000fe200048078a2 */
[C---:B------:R-:W-:Y:S01]  /*73a0*/  FFMA R35, R81.reuse, R112, R35 ;  /* 0x0000007051237223 */ /* 0x040fe20000000023 */
[C---:B------:R-:W-:Y:S01]  /*73b0*/  FFMA R32, R81.reuse, R113, R32 ;  /* 0x0000007151207223 */ /* 0x040fe20000000020 */
[----:B------:R-:W-:Y:S01]  /*73c0*/  FFMA R33, R81, R114, R33 ;  /* 0x0000007251217223 */ /* 0x000fe20000000021 */
[----:B------:R-:W-:Y:S02]  /*73d0*/  HADD2.F32 R116, -RZ, R116.H1_H1 ;  /* 0x30000074ff747230 */ /* 0x000fe40000004100 */
        /* <DEDUP_REMOVED lines=9> */
[----:B------:R-:W-:Y:S01]  /*7470*/  HADD2.F32 R120, -RZ, R120.H1_H1 ;  /* 0x30000078ff787230 */ /* 0x000fe20000004100 */
[----:B------:R1:W-:Y:S01]  /*7480*/  STS.128 [R178+0x2010], R160 ;  /* 0x002010a0b2007388 */ /* 0x0003e20000000c00 */
[----:B------:R-:W-:Y:S01]  /*7490*/  F2FP.SATFINITE.RELU.E4M3.F32.PACK_AB_MERGE_C R184, R39, R34, RZ ;  /* 0x0000002227b8723e */ /* 0x000fe200048078ff */
[C---:B------:R-:W-:Y:S01]  /*74a0*/  FMUL R38, R78.reuse, R42 ;  /* 0x0000002a4e267220 */ /* 0x040fe20000400000 */
[C---:B------:R-:W-:Y:S01]  /*74b0*/  FMUL R43, R78.reuse, R43 ;  /* 0x0000002b4e2b7220 */ /* 0x040fe20000400000 */
[--C-:B------:R-:W-:Y:S01]  /*74c0*/  HADD2.F32 R123, -RZ, R124.reuse.H0_H0 ;  /* 0x2000007cff7b7230 */ /* 0x100fe20000004100 */
[----:B------:R-:W-:Y:S01]  /*74d0*/  F2FP.SATFINITE.RELU.E4M3.F32.PACK_AB_MERGE_C R184, R33, R32, R184 ;  /* 0x0000002021b8723e */ /* 0x000fe200048078b8 */
[C---:B------:R-:W-:Y:S01]  /*74e0*/  FFMA R38, R81.reuse, R119, R38 ;  /* 0x0000007751267223 */ /* 0x040fe20000000026 */
        /* <DEDUP_REMOVED lines=12> */
[C---:B------:R-:W-:Y:S01]  /*75b0*/  FFMA R45, R81.reuse, R126, R45 ;  /* 0x0000007e512d7223 */ /* 0x040fe2000000002d */
[----:B------:R-:W-:Y:S02]  /*75c0*/  HADD2.F32 R128, -RZ, R128.H1_H1 ;  /* 0x30000080ff807230 */ /* 0x000fe40000004100 */
[C---:B------:R-:W-:Y:S01]  /*75d0*/  FMUL R46, R78.reuse, R50 ;  /* 0x000000324e2e7220 */ /* 0x040fe20000400000 */
[C---:B------:R-:W-:Y:S01]  /*75e0*/  FMUL R51, R78.reuse, R51 ;  /* 0x000000334e337220 */ /* 0x040fe20000400000 */
[----:B------:R-:W-:Y:S02]  /*75f0*/  HADD2.F32 R132, -RZ, R132.H1_H1 ;  /* 0x30000084ff847230 */ /* 0x000fe40000004100 */
[C---:B------:R-:W-:Y:S01]  /*7600*/  FMUL R50, R78.reuse, R54 ;  /* 0x000000364e327220 */ /* 0x040fe20000400000 */
[C---:B------:R-:W-:Y:S01]  /*7610*/  FFMA R46, R81.reuse, R127, R46 ;  /* 0x0000007f512e7223 */ /* 0x040fe2000000002e */
[C---:B------:R-:W-:Y:S01]  /*7620*/  FFMA R51, R81.reuse, R128, R51 ;  /* 0x0000008051337223 */ /* 0x040fe20000000033 */
[C---:B------:R-:W-:Y:S01]  /*7630*/  FMUL R55, R78.reuse, R55 ;  /* 0x000000374e377220 */ /* 0x040fe20000400000 */
[C---:B------:R-:W-:Y:S01]  /*7640*/  FFMA R48, R81.reuse, R129, R48 ;  /* 0x0000008151307223 */ /* 0x040fe20000000030 */
[C---:B------:R-:W-:Y:S01]  /*7650*/  FFMA R49, R81.reuse, R130, R49 ;  /* 0x0000008251317223 */ /* 0x040fe20000000031 */
[--C-:B------:R-:W-:Y:S02]  /*7660*/  HADD2.F32 R135, -RZ, R136.reuse.H0_H0 ;  /* 0x20000088ff877230 */ /* 0x100fe40000004100 */
[C---:B------:R-:W-:Y:S01]  /*7670*/  FFMA R50, R81.reuse, R131, R50 ;  /* 0x0000008351327223 */ /* 0x040fe20000000032 */
[----:B------:R-:W-:Y:S02]  /*7680*/  HADD2.F32 R136, -RZ, R136.H1_H1 ;  /* 0x30000088ff887230 */ /* 0x000fe40000004100 */
[C---:B------:R-:W-:Y:S01]  /*7690*/  FMUL R54, R78.reuse, R58 ;  /* 0x0000003a4e367220 */ /* 0x040fe20000400000 */
        /* <DEDUP_REMOVED lines=16> */
[----:B------:R-:W-:Y:S01]  /*77a0*/  FFMA R63, R81, R140, R63 ;  /* 0x0000008c513f7223 */ /* 0x000fe2000000003f */
[----:B------:R-:W-:Y:S01]  /*77b0*/  FMUL R67, R78, R67 ;  /* 0x000000434e437220 */ /* 0x000fe20000400000 */
[----:B------:R-:W-:Y:S01]  /*77c0*/  F2FP.SATFINITE.RELU.E4M3.F32.PACK_AB_MERGE_C R186, R47, R42, RZ ;  /* 0x0000002a2fba723e */ /* 0x000fe200048078ff */
[----:B------:R-:W-:Y:S01]  /*77d0*/  FFMA R60, R81, R83, R60 ;  /* 0x00000053513c7223 */ /* 0x000fe2000000003c */
[----:B------:R-:W-:Y:S01]  /*77e0*/  F2FP.SATFINITE.RELU.E4M3.F32.PACK_AB_MERGE_C R187, R51, R46, RZ ;  /* 0x0000002e33bb723e */ /* 0x000fe200048078ff */
[C---:B------:R-:W-:Y:S01]  /*77f0*/  FFMA R61, R81.reuse, R80, R61 ;  /* 0x00000050513d7223 */ /* 0x040fe2000000003d */
[C---:B------:R-:W-:Y:S01]  /*7800*/  FFMA R62, R81.reuse, R85, R62 ;  /* 0x00000055513e7223 */ /* 0x040fe2000000003e */
[----:B------:R-:W-:Y:S01]  /*7810*/  FFMA R67, R81, R82, R67 ;  /* 0x0000005251437223 */ /* 0x000fe20000000043 */
[----:B------:R-:W-:Y:S02]  /*7820*/  F2FP.SATFINITE.RELU.E4M3.F32.PACK_AB_MERGE_C R186, R41, R40, R186 ;  /* 0x0000002829ba723e */ /* 0x000fe400048078ba */
[----:B------:R-:W-:Y:S02]  /*7830*/  F2FP.SATFINITE.RELU.E4M3.F32.PACK_AB_MERGE_C R187, R45, R44, R187 ;  /* 0x0000002c2dbb723e */ /* 0x000fe400048078bb */
[----:B------:R-:W-:Y:S02]  /*7840*/  F2FP.SATFINITE.RELU.E4M3.F32.PACK_AB_MERGE_C R188, R55, R50, RZ ;  /* 0x0000003237bc723e */ /* 0x000fe400048078ff */
[----:B------:R-:W-:Y:S01]  /*7850*/  F2FP.SATFINITE.RELU.E4M3.F32.PACK_AB_MERGE_C R189, R59, R54, RZ ;  /* 0x000000363bbd723e */ /* 0x000fe200048078ff */
[----:B------:R1:W-:Y:S01]  /*7860*/  STS.128 [R177+0x2020], R184 ;  /* 0x002020b8b1007388 */ /* 0x0003e20000000c00 */
[----:B------:R-:W-:Y:S02]  /*7870*/  F2FP.SATFINITE.RELU.E4M3.F32.PACK_AB_MERGE_C R190, R63, R58, RZ ;  /* 0x0000003a3fbe723e */ /* 0x000fe400048078ff */
[----:B------:R-:W-:Y:S02]  /*7880*/  F2FP.SATFINITE.RELU.E4M3.F32.PACK_AB_MERGE_C R183, R67, R62, RZ ;  /* 0x0000003e43b7723e */ /* 0x000fe400048078ff */
[----:B------:R-:W-:Y:S02]  /*7890*/  F2FP.SATFINITE.RELU.E4M3.F32.PACK_AB_MERGE_C R188, R49, R48, R188 ;  /* 0x0000003031bc723e */ /* 0x000fe400048078bc */
[----:B------:R-:W-:Y:S02]  /*78a0*/  F2FP.SATFINITE.RELU.E4M3.F32.PACK_AB_MERGE_C R189, R53, R52, R189 ;  /* 0x0000003435bd723e */ /* 0x000fe400048078bd */
[----:B------:R-:W-:Y:S02]  /*78b0*/  F2FP.SATFINITE.RELU.E4M3.F32.PACK_AB_MERGE_C R190, R57, R56, R190 ;  /* 0x0000003839be723e */ /* 0x000fe400048078be */
[----:B------:R-:W-:Y:S02]  /*78c0*/  F2FP.SATFINITE.RELU.E4M3.F32.PACK_AB_MERGE_C R191, R61, R60, R183 ;  /* 0x0000003c3dbf723e */ /* 0x000fe400048078b7 */
[----:B------:R-:W-:Y:S03]  /*78d0*/  IADD3 R76, PT, PT, R76, 0x1, RZ ;  /* 0x000000014c4c7810 */ /* 0x000fe60007ffe0ff */
[----:B------:R1:W-:Y:S01]  /*78e0*/  STS.128 [R176+0x2030], R188 ;  /* 0x002030bcb0007388 */ /* 0x0003e20000000c00 */
[----:B------:R-:W-:Y:S01]  /*78f0*/  @!PT LDS RZ, [RZ] ;  /* 0x00000000fffff984 */ /* 0x000fe20000000800 */
[----:B------:R-:W-:Y:S01]  /*7900*/  @!PT LDS RZ, [RZ] ;  /* 0x00000000fffff984 */ /* 0x000fe20000000800 */
[----:B------:R-:W-:Y:S01]  /*7910*/  @!PT LDS RZ, [RZ] ;  /* 0x00000000fffff984 */ /* 0x000fe20000000800 */
[----:B------:R-:W-:Y:S01]  /*7920*/  @!PT LDS RZ, [RZ] ;  /* 0x00000000fffff984 */ /* 0x000fe20000000800 */
[----:B------:R2:W-:Y:S07]  /*7930*/  MEMBAR.ALL.CTA ;  /* 0x0000000000007992 */ /* 0x0005ee0000008000 */
[----:B--2---:R-:W2:Y:S02]  /*7940*/  FENCE.VIEW.ASYNC.S ;  /* 0x00000000000073c6 */ /* 0x004ea40000000000 */
[----:B--2---:R-:W-:Y:S06]  /*7950*/  BAR.SYNC.DEFER_BLOCKING 0x1, 0x80 ;  /* 0x0042000000007b1d */ /* 0x004fec0000010000 */
[----:B------:R-:W-:Y:S05]  /*7960*/  @P0 BRA `(.L_x_129) ;  /* 0x0000000000340947 */ /* 0x000fea0003800000 */
[----:B------:R-:W-:Y:S01]  /*7970*/  UIADD3 UR12, UPT, UPT, UR43, 0x2400, URZ ;  /* 0x000024002b0c7890 */ /* 0x000fe2000fffe0ff */
[----:B------:R-:W-:Y:S01]  /*7980*/  R2UR UR9, R164 ;  /* 0x00000000a40972ca */ /* 0x000fe200000e0000 */
[----:B------:R-:W-:Y:S01]  /*7990*/  UIADD3 UR10, UP0, UPT, UR46, 0x680, URZ ;  /* 0x000006802e0a7890 */ /* 0x000fe2000ff1e0ff */
[----:B------:R-:W-:Y:S01]  /*79a0*/  R2UR UR8, R155 ;  /* 0x000000009b0872ca */ /* 0x000fe200000e0000 */
[----:B------:R-:W-:Y:S02]  /*79b0*/  UMOV UR7, UR36 ;  /* 0x0000002400077c82 */ /* 0x000fe40008000000 */
[----:B------:R-:W-:Y:S01]  /*79c0*/  IMAD.U32 R179, RZ, RZ, UR12 ;  /* 0x0000000cffb37e24 */ /* 0x000fe2000f8e00ff */
[----:B------:R-:W-:Y:S04]  /*79d0*/  UIADD3.X UR11, UPT, UPT, URZ, UR47, URZ, UP0, !UPT ;  /* 0x0000002fff0b7290 */ /* 0x000fe800087fe4ff */
[----:B------:R-:W-:Y:S03]  /*79e0*/  R2UR UR4, R179 ;  /* 0x00000000b30472ca */ /* 0x000fe600000e0000 */
[----:B------:R-:W-:Y:S02]  /*79f0*/  USHF.L.U32 UR5, UR9, 0x6, URZ ;  /* 0x0000000609057899 */ /* 0x000fe400080006ff */
[----:B------:R-:W-:Y:S09]  /*7a00*/  USHF.L.U32 UR6, UR8, 0x7, URZ ;  /* 0x0000000708067899 */ /* 0x000ff200080006ff */
[----:B------:R2:W-:Y:S01]  /*7a10*/  UTMASTG.3D [UR4], [UR10] ;  /* 0x000000040a0073b5 */ /* 0x0005e20008010000 */
[----:B------:R0:W-:Y:S01]  /*7a20*/  UTMACMDFLUSH ;  /* 0x00000000000079b7 */ /* 0x0001e20000000000 */
[----:B--2---:R-:W-:Y:S04]  /*7a30*/  DEPBAR.LE SB0, 0x0 ;  /* 0x000080000000791a */ /* 0x004fe80000000000 */
.L_x_129:
[----:B------:R-:W-:Y:S05]  /*7a40*/  BSYNC.RECONVERGENT B0 ;  /* 0x0000000000007941 */ /* 0x000fea0003800200 */
.L_x_128:
[----:B------:R-:W-:Y:S01]  /*7a50*/  BAR.SYNC.DEFER_BLOCKING 0x1, 0x80 ;  /* 0x0042000000007b1d */ /* 0x000fe20000010000 */
[----:B------:R-:W-:Y:S01]  /*7a60*/  ISETP.NE.AND P2, PT, R180, RZ, PT ;  /* 0x000000ffb400720c */ /* 0x000fe20003f45270 */
[----:B------:R-:W-:Y:S01]  /*7a70*/  IMAD.IADD R164, R75, 0x1, R143 ;  /* 0x000000014ba47824 */ /* 0x000fe200078e028f */
[----:B------:R-:W-:Y:S01]  /*7a80*/  ISETP.NE.AND P0, PT, R182, 0x2, PT ;  /* 0x00000002b600780c */ /* 0x000fe20003f05270 */
[----:B------:R-:W-:Y:S01]  /*7a90*/  IMAD.IADD R155, R77, 0x1, R154 ;  /* 0x000000014d9b7824 */ /* 0x000fe200078e029a */
[----:B------:R-:W-:Y:S02]  /*7aa0*/  ISETP.NE.AND P1, PT, R76, 0x4, PT ;  /* 0x000000044c00780c */ /* 0x000fe40003f25270 */
[----:B------:R-:W-:Y:S02]  /*7ab0*/  SEL R3, RZ, 0x1, P0 ;  /* 0x00000001ff037807 */ /* 0x000fe40000000000 */
[----:B------:R-:W-:Y:S02]  /*7ac0*/  SEL R0, RZ, 0x1, P1 ;  /* 0x00000001ff007807 */ /* 0x000fe40000800000 */
[----:B------:R-:W-:Y:S02]  /*7ad0*/  LOP3.LUT R174, R174, R3, RZ, 0x3c, !PT ;  /* 0x00000003aeae7212 */ /* 0x000fe400078e3cff */
[----:B------:R-:W-:Y:S02]  /*7ae0*/  LOP3.LUT R175, R175, R0, RZ, 0x3c, !PT ;  /* 0x00000000afaf7212 */ /* 0x000fe400078e3cff */
[----:B------:R-:W-:Y:S02]  /*7af0*/  @P2 R2UR UR36, R171 ;  /* 0x00000000ab2422ca */ /* 0x000fe400000e0000 */
[----:B------:R-:W-:Y:S02]  /*7b00*/  SEL R182, R182, RZ, P0 ;  /* 0x000000ffb6b67207 */ /* 0x000fe40000000000 */
[----:B------:R-:W-:Y:S01]  /*7b10*/  SEL R76, R76, RZ, P1 ;  /* 0x000000ff4c4c7207 */ /* 0x000fe20000800000 */
[----:B------:R-:W-:Y:S10]  /*7b20*/  @P2 BRA `(.L_x_130) ;  /* 0xffffffdc00642947 */ /* 0x000ff4000383ffff */
[----:B------:R-:W-:Y:S05]  /*7b30*/  EXIT ;  /* 0x000000000000794d */ /* 0x000fea0003800000 */
.L_x_25:
[----:B--2---:R2:W4:Y:S02]  /*7b40*/  SYNCS.PHASECHK.TRANS64.TRYWAIT P0, [R3+URZ+0x1d0], R2 ;  /* 0x0001d002030075a7 */ /* 0x00452400080011ff */
[----:B----4-:R-:W-:Y:S05]  /*7b50*/  @!P0 NANOSLEEP.SYNCS 0x989680 ;  /* 0x009896800000895d */ /* 0x010fea0003900000 */
[----:B------:R-:W4:Y:S02]  /*7b60*/  @!P0 SYNCS.PHASECHK.TRANS64 P0, [R3+URZ+0x1d0], R2 ;  /* 0x0001d002030085a7 */ /* 0x000f2400080010ff */
[----:B----4-:R-:W-:Y:S05]  /*7b70*/  @!P0 BRA `(.L_x_25) ;  /* 0xfffffffc00f08947 */ /* 0x010fea000383ffff */
[----:B------:R-:W-:Y:S05]  /*7b80*/  BRA `(.L_x_131) ;  /* 0xffffff9c00807947 */ /* 0x000fea000383ffff */
.L_x_28:
[----:B-1----:R-:W-:-:S07]  /*7b90*/  MOV R2, UR33 ;  /* 0x0000002100027c02 */ /* 0x002fce0008000f00 */
.L_x_132:
[----:B-1----:R1:W2:Y:S02]  /*7ba0*/  SYNCS.PHASECHK.TRANS64.TRYWAIT P0, [R2+URZ+0xa0], R5 ;  /* 0x0000a005020075a7 */ /* 0x0022a400080011ff */
[----:B--2---:R-:W-:Y:S05]  /*7bb0*/  @!P0 NANOSLEEP.SYNCS 0x989680 ;  /* 0x009896800000895d */ /* 0x004fea0003900000 */
[----:B------:R-:W2:Y:S02]  /*7bc0*/  @!P0 SYNCS.PHASECHK.TRANS64 P0, [R2+URZ+0xa0], R5 ;  /* 0x0000a005020085a7 */ /* 0x000ea400080010ff */
[----:B--2---:R-:W-:Y:S05]  /*7bd0*/  @!P0 BRA `(.L_x_132) ;  /* 0xfffffffc00f08947 */ /* 0x004fea000383ffff */
[----:B------:R-:W-:Y:S05]  /*7be0*/  BRA `(.L_x_27) ;  /* 0xffffff9c00e87947 */ /* 0x000fea000383ffff */
.L_x_35:
[----:B-1----:R-:W-:-:S07]  /*7bf0*/  MOV R2, UR17 ;  /* 0x0000001100027c02 */ /* 0x002fce0008000f00 */
.L_x_133:
[----:B-1----:R1:W2:Y:S02]  /*7c00*/  SYNCS.PHASECHK.TRANS64.TRYWAIT P0, [R2+URZ+0xa0], R5 ;  /* 0x0000a005020075a7 */ /* 0x0022a400080011ff */
[----:B--2---:R-:W-:Y:S05]  /*7c10*/  @!P0 NANOSLEEP.SYNCS 0x989680 ;  /* 0x009896800000895d */ /* 0x004fea0003900000 */
[----:B------:R-:W2:Y:S02]  /*7c20*/  @!P0 SYNCS.PHASECHK.TRANS64 P0, [R2+URZ+0xa0], R5 ;  /* 0x0000a005020085a7 */ /* 0x000ea400080010ff */
[----:B--2---:R-:W-:Y:S05]  /*7c30*/  @!P0 BRA `(.L_x_133) ;  /* 0xfffffffc00f08947 */ /* 0x004fea000383ffff */
[----:B------:R-:W-:Y:S05]  /*7c40*/  BRA `(.L_x_34) ;  /* 0xffffffa000a87947 */ /* 0x000fea000383ffff */
.L_x_40:
[----:B-1----:R1:W2:Y:S02]  /*7c50*/  SYNCS.PHASECHK.TRANS64.TRYWAIT P0, [R2+URZ+0x160], R3 ;  /* 0x00016003020075a7 */ /* 0x0022a400080011ff */
[----:B--2---:R-:W-:Y:S05]  /*7c60*/  @!P0 NANOSLEEP.SYNCS 0x989680 ;  /* 0x009896800000895d */ /* 0x004fea0003900000 */
[----:B------:R-:W2:Y:S02]  /*7c70*/  @!P0 SYNCS.PHASECHK.TRANS64 P0, [R2+URZ+0x160], R3 ;  /* 0x00016003020085a7 */ /* 0x000ea400080010ff */
[----:B--2---:R-:W-:Y:S05]  /*7c80*/  @!P0 BRA `(.L_x_40) ;  /* 0xfffffffc00f08947 */ /* 0x004fea000383ffff */
[----:B------:R-:W-:Y:S05]  /*7c90*/  BRA `(.L_x_134) ;  /* 0xffffffa4004c7947 */ /* 0x000fea000383ffff */
.L_x_44:
[----:B---3--:R-:W-:-:S07]  /*7ca0*/  MOV R0, UR5 ;  /* 0x0000000500007c02 */ /* 0x008fce0008000f00 */
.L_x_135:
[----:B-1----:R1:W2:Y:S02]  /*7cb0*/  SYNCS.PHASECHK.TRANS64.TRYWAIT P0, [R0+URZ], R3 ;  /* 0x00000003000075a7 */ /* 0x0022a400080011ff */
[----:B--2---:R-:W-:Y:S05]  /*7cc0*/  @!P0 NANOSLEEP.SYNCS 0x989680 ;  /* 0x009896800000895d */ /* 0x004fea0003900000 */
[----:B------:R-:W2:Y:S02]  /*7cd0*/  @!P0 SYNCS.PHASECHK.TRANS64 P0, [R0+URZ], R3 ;  /* 0x00000003000085a7 */ /* 0x000ea400080010ff */
[----:B--2---:R-:W-:Y:S05]  /*7ce0*/  @!P0 BRA `(.L_x_135) ;  /* 0xfffffffc00f08947 */ /* 0x004fea000383ffff */
[----:B------:R-:W-:Y:S05]  /*7cf0*/  BRA `(.L_x_136) ;  /* 0xffffffa800bc7947 */ /* 0x000fea000383ffff */
.L_x_45:
[----:B---3--:R-:W-:-:S07]  /*7d00*/  MOV R0, UR5 ;  /* 0x0000000500007c02 */ /* 0x008fce0008000f00 */
.L_x_137:
[----:B-1----:R1:W2:Y:S02]  /*7d10*/  SYNCS.PHASECHK.TRANS64.TRYWAIT P0, [R0+URZ], R3 ;  /* 0x00000003000075a7 */ /* 0x0022a400080011ff */
[----:B--2---:R-:W-:Y:S05]  /*7d20*/  @!P0 NANOSLEEP.SYNCS 0x989680 ;  /* 0x009896800000895d */ /* 0x004fea0003900000 */
[----:B------:R-:W2:Y:S02]  /*7d30*/  @!P0 SYNCS.PHASECHK.TRANS64 P0, [R0+URZ], R3 ;  /* 0x00000003000085a7 */ /* 0x000ea400080010ff */
[----:B--2---:R-:W-:Y:S05]  /*7d40*/  @!P0 BRA `(.L_x_137) ;  /* 0xfffffffc00f08947 */ /* 0x004fea000383ffff */
[----:B------:R-:W-:Y:S05]  /*7d50*/  BRA `(.L_x_138) ;  /* 0xffffffa800c87947 */ /* 0x000fea000383ffff */
.L_x_46:
[----:B---3--:R-:W-:-:S07]  /*7d60*/  MOV R0, UR5 ;  /* 0x0000000500007c02 */ /* 0x008fce0008000f00 */
.L_x_139:
[----:B-1----:R1:W2:Y:S02]  /*7d70*/  SYNCS.PHASECHK.TRANS64.TRYWAIT P0, [R0+URZ], R3 ;  /* 0x00000003000075a7 */ /* 0x0022a400080011ff */
[----:B--2---:R-:W-:Y:S05]  /*7d80*/  @!P0 NANOSLEEP.SYNCS 0x989680 ;  /* 0x009896800000895d */ /* 0x004fea0003900000 */
[----:B------:R-:W2:Y:S02]  /*7d90*/  @!P0 SYNCS.PHASECHK.TRANS64 P0, [R0+URZ], R3 ;  /* 0x00000003000085a7 */ /* 0x000ea400080010ff */
[----:B--2---:R-:W-:Y:S05]  /*7da0*/  @!P0 BRA `(.L_x_139) ;  /* 0xfffffffc00f08947 */ /* 0x004fea000383ffff */
[----:B------:R-:W-:Y:S05]  /*7db0*/  BRA `(.L_x_140) ;  /* 0xffffffa800d47947 */ /* 0x000fea000383ffff */
.L_x_47:
[----:B---3--:R-:W-:-:S07]  /*7dc0*/  MOV R0, UR5 ;  /* 0x0000000500007c02 */ /* 0x008fce0008000f00 */
.L_x_141:
[----:B-1----:R1:W2:Y:S02]  /*7dd0*/  SYNCS.PHASECHK.TRANS64.TRYWAIT P0, [R0+URZ], R3 ;  /* 0x00000003000075a7 */ /* 0x0022a400080011ff */
[----:B--2---:R-:W-:Y:S05]  /*7de0*/  @!P0 NANOSLEEP.SYNCS 0x989680 ;  /* 0x009896800000895d */ /* 0x004fea0003900000 */
[----:B------:R-:W2:Y:S02]  /*7df0*/  @!P0 SYNCS.PHASECHK.TRANS64 P0, [R0+URZ], R3 ;  /* 0x00000003000085a7 */ /* 0x000ea400080010ff */
[----:B--2---:R-:W-:Y:S05]  /*7e00*/  @!P0 BRA `(.L_x_141) ;  /* 0xfffffffc00f08947 */ /* 0x004fea000383ffff */
[----:B------:R-:W-:Y:S05]  /*7e10*/  BRA `(.L_x_142) ;  /* 0xffffffa800e07947 */ /* 0x000fea000383ffff */
.L_x_48:
[----:B---3--:R-:W-:-:S07]  /*7e20*/  MOV R0, UR5 ;  /* 0x0000000500007c02 */ /* 0x008fce0008000f00 */
.L_x_143:
[----:B-1----:R1:W2:Y:S02]  /*7e30*/  SYNCS.PHASECHK.TRANS64.TRYWAIT P0, [R0+URZ], R3 ;  /* 0x00000003000075a7 */ /* 0x0022a400080011ff */
[----:B--2---:R-:W-:Y:S05]  /*7e40*/  @!P0 NANOSLEEP.SYNCS 0x989680 ;  /* 0x009896800000895d */ /* 0x004fea0003900000 */
[----:B------:R-:W2:Y:S02]  /*7e50*/  @!P0 SYNCS.PHASECHK.TRANS64 P0, [R0+URZ], R3 ;  /* 0x00000003000085a7 */ /* 0x000ea400080010ff */
[----:B--2---:R-:W-:Y:S05]  /*7e60*/  @!P0 BRA `(.L_x_143) ;  /* 0xfffffffc00f08947 */ /* 0x004fea000383ffff */
[----:B------:R-:W-:Y:S05]  /*7e70*/  BRA `(.L_x_144) ;  /* 0xffffffa800ec7947 */ /* 0x000fea000383ffff */
.L_x_49:
[----:B---3--:R-:W-:-:S07]  /*7e80*/  MOV R0, UR5 ;  /* 0x0000000500007c02 */ /* 0x008fce0008000f00 */
.L_x_145:
[----:B-1----:R1:W2:Y:S02]  /*7e90*/  SYNCS.PHASECHK.TRANS64.TRYWAIT P0, [R0+URZ], R3 ;  /* 0x00000003000075a7 */ /* 0x0022a400080011ff */
[----:B--2---:R-:W-:Y:S05]  /*7ea0*/  @!P0 NANOSLEEP.SYNCS 0x989680 ;  /* 0x009896800000895d */ /* 0x004fea0003900000 */
[----:B------:R-:W2:Y:S02]  /*7eb0*/  @!P0 SYNCS.PHASECHK.TRANS64 P0, [R0+URZ], R3 ;  /* 0x00000003000085a7 */ /* 0x000ea400080010ff */
[----:B--2---:R-:W-:Y:S05]  /*7ec0*/  @!P0 BRA `(.L_x_145) ;  /* 0xfffffffc00f08947 */ /* 0x004fea000383ffff */
[----:B------:R-:W-:Y:S05]  /*7ed0*/  BRA `(.L_x_146) ;  /* 0xffffffa800f87947 */ /* 0x000fea000383ffff */
.L_x_50:
[----:B---3--:R-:W-:-:S07]  /*7ee0*/  MOV R0, UR5 ;  /* 0x0000000500007c02 */ /* 0x008fce0008000f00 */
.L_x_147:
[----:B-1----:R1:W2:Y:S02]  /*7ef0*/  SYNCS.PHASECHK.TRANS64.TRYWAIT P0, [R0+URZ], R3 ;  /* 0x00000003000075a7 */ /* 0x0022a400080011ff */
[----:B--2---:R-:W-:Y:S05]  /*7f00*/  @!P0 NANOSLEEP.SYNCS 0x989680 ;  /* 0x009896800000895d */ /* 0x004fea0003900000 */
[----:B------:R-:W2:Y:S02]  /*7f10*/  @!P0 SYNCS.PHASECHK.TRANS64 P0, [R0+URZ], R3 ;  /* 0x00000003000085a7 */ /* 0x000ea400080010ff */
[----:B--2---:R-:W-:Y:S05]  /*7f20*/  @!P0 BRA `(.L_x_147) ;  /* 0xfffffffc00f08947 */ /* 0x004fea000383ffff */
[----:B------:R-:W-:Y:S05]  /*7f30*/  BRA `(.L_x_148) ;  /* 0xffffffac00047947 */ /* 0x000fea000383ffff */
.L_x_51:
[----:B---3--:R-:W-:-:S07]  /*7f40*/  MOV R0, UR5 ;  /* 0x0000000500007c02 */ /* 0x008fce0008000f00 */
.L_x_149:
[----:B-1----:R1:W2:Y:S02]  /*7f50*/  SYNCS.PHASECHK.TRANS64.TRYWAIT P0, [R0+URZ], R3 ;  /* 0x00000003000075a7 */ /* 0x0022a400080011ff */
[----:B--2---:R-:W-:Y:S05]  /*7f60*/  @!P0 NANOSLEEP.SYNCS 0x989680 ;  /* 0x009896800000895d */ /* 0x004fea0003900000 */
[----:B------:R-:W2:Y:S02]  /*7f70*/  @!P0 SYNCS.PHASECHK.TRANS64 P0, [R0+URZ], R3 ;  /* 0x00000003000085a7 */ /* 0x000ea400080010ff */
[----:B--2---:R-:W-:Y:S05]  /*7f80*/  @!P0 BRA `(.L_x_149) ;  /* 0xfffffffc00f08947 */ /* 0x004fea000383ffff */
[----:B------:R-:W-:Y:S05]  /*7f90*/  BRA `(.L_x_150) ;  /* 0xffffffac00107947 */ /* 0x000fea000383ffff */
.L_x_52:
[----:B---3--:R-:W-:-:S07]  /*7fa0*/  MOV R0, UR5 ;  /* 0x0000000500007c02 */ /* 0x008fce0008000f00 */
.L_x_151:
[----:B-1----:R1:W2:Y:S02]  /*7fb0*/  SYNCS.PHASECHK.TRANS64.TRYWAIT P0, [R0+URZ], R3 ;  /* 0x00000003000075a7 */ /* 0x0022a400080011ff */
[----:B--2---:R-:W-:Y:S05]  /*7fc0*/  @!P0 NANOSLEEP.SYNCS 0x989680 ;  /* 0x009896800000895d */ /* 0x004fea0003900000 */
[----:B------:R-:W2:Y:S02]  /*7fd0*/  @!P0 SYNCS.PHASECHK.TRANS64 P0, [R0+URZ], R3 ;  /* 0x00000003000085a7 */ /* 0x000ea400080010ff */
[----:B--2---:R-:W-:Y:S05]  /*7fe0*/  @!P0 BRA `(.L_x_151) ;  /* 0xfffffffc00f08947 */ /* 0x004fea000383ffff */
[----:B------:R-:W-:Y:S05]  /*7ff0*/  BRA `(.L_x_152) ;  /* 0xffffffac001c7947 */ /* 0x000fea000383ffff */
.L_x_53:
[----:B---3--:R-:W-:-:S07]  /*8000*/  MOV R0, UR5 ;  /* 0x0000000500007c02 */ /* 0x008fce0008000f00 */
.L_x_153:
[----:B-1----:R1:W2:Y:S02]  /*8010*/  SYNCS.PHASECHK.TRANS64.TRYWAIT P0, [R0+URZ], R3 ;  /* 0x00000003000075a7 */ /* 0x0022a400080011ff */
[----:B--2---:R-:W-:Y:S05]  /*8020*/  @!P0 NANOSLEEP.SYNCS 0x989680 ;  /* 0x009896800000895d */ /* 0x004fea0003900000 */
[----:B------:R-:W2:Y:S02]  /*8030*/  @!P0 SYNCS.PHASECHK.TRANS64 P0, [R0+URZ], R3 ;  /* 0x00000003000085a7 */ /* 0x000ea400080010ff */
[----:B--2---:R-:W-:Y:S05]  /*8040*/  @!P0 BRA `(.L_x_153) ;  /* 0xfffffffc00f08947 */ /* 0x004fea000383ffff */
[----:B------:R-:W-:Y:S05]  /*8050*/  BRA `(.L_x_154) ;  /* 0xffffffac00287947 */ /* 0x000fea000383ffff */
.L_x_54:
[----:B---3--:R-:W-:-:S07]  /*8060*/  MOV R0, UR5 ;  /* 0x0000000500007c02 */ /* 0x008fce0008000f00 */
.L_x_155:
[----:B-1----:R1:W2:Y:S02]  /*8070*/  SYNCS.PHASECHK.TRANS64.TRYWAIT P0, [R0+URZ], R3 ;  /* 0x00000003000075a7 */ /* 0x0022a400080011ff */
[----:B--2---:R-:W-:Y:S05]  /*8080*/  @!P0 NANOSLEEP.SYNCS 0x989680 ;  /* 0x009896800000895d */ /* 0x004fea0003900000 */
[----:B------:R-:W2:Y:S02]  /*8090*/  @!P0 SYNCS.PHASECHK.TRANS64 P0, [R0+URZ], R3 ;  /* 0x00000003000085a7 */ /* 0x000ea400080010ff */
[----:B--2---:R-:W-:Y:S05]  /*80a0*/  @!P0 BRA `(.L_x_155) ;  /* 0xfffffffc00f08947 */ /* 0x004fea000383ffff */
[----:B------:R-:W-:Y:S05]  /*80b0*/  BRA `(.L_x_156) ;  /* 0xffffffac00347947 */ /* 0x000fea000383ffff */
.L_x_55:
[----:B---3--:R-:W-:-:S07]  /*80c0*/  MOV R0, UR5 ;  /* 0x0000000500007c02 */ /* 0x008fce0008000f00 */
.L_x_157:
[----:B-1----:R1:W2:Y:S02]  /*80d0*/  SYNCS.PHASECHK.TRANS64.TRYWAIT P0, [R0+URZ], R3 ;  /* 0x00000003000075a7 */ /* 0x0022a400080011ff */
[----:B--2---:R-:W-:Y:S05]  /*80e0*/  @!P0 NANOSLEEP.SYNCS 0x989680 ;  /* 0x009896800000895d */ /* 0x004fea0003900000 */
[----:B------:R-:W2:Y:S02]  /*80f0*/  @!P0 SYNCS.PHASECHK.TRANS64 P0, [R0+URZ], R3 ;  /* 0x00000003000085a7 */ /* 0x000ea400080010ff */
[----:B--2---:R-:W-:Y:S05]  /*8100*/  @!P0 BRA `(.L_x_157) ;  /* 0xfffffffc00f08947 */ /* 0x004fea000383ffff */
[----:B------:R-:W-:Y:S05]  /*8110*/  BRA `(.L_x_158) ;  /* 0xffffffac00407947 */ /* 0x000fea000383ffff */
.L_x_56:
[----:B---3--:R-:W-:-:S07]  /*8120*/  MOV R0, UR5 ;  /* 0x0000000500007c02 */ /* 0x008fce0008000f00 */
.L_x_159:
[----:B-1----:R1:W2:Y:S02]  /*8130*/  SYNCS.PHASECHK.TRANS64.TRYWAIT P0, [R0+URZ], R3 ;  /* 0x00000003000075a7 */ /* 0x0022a400080011ff */
[----:B--2---:R-:W-:Y:S05]  /*8140*/  @!P0 NANOSLEEP.SYNCS 0x989680 ;  /* 0x009896800000895d */ /* 0x004fea0003900000 */
[----:B------:R-:W2:Y:S02]  /*8150*/  @!P0 SYNCS.PHASECHK.TRANS64 P0, [R0+URZ], R3 ;  /* 0x00000003000085a7 */ /* 0x000ea400080010ff */
[----:B--2---:R-:W-:Y:S05]  /*8160*/  @!P0 BRA `(.L_x_159) ;  /* 0xfffffffc00f08947 */ /* 0x004fea000383ffff */
[----:B------:R-:W-:Y:S05]  /*8170*/  BRA `(.L_x_160) ;  /* 0xffffffac004c7947 */ /* 0x000fea000383ffff */
.L_x_57:
[----:B---3--:R-:W-:-:S07]  /*8180*/  MOV R0, UR5 ;  /* 0x0000000500007c02 */ /* 0x008fce0008000f00 */
.L_x_161:
[----:B-1----:R1:W2:Y:S02]  /*8190*/  SYNCS.PHASECHK.TRANS64.TRYWAIT P0, [R0+URZ], R3 ;  /* 0x00000003000075a7 */ /* 0x0022a400080011ff */
[----:B--2---:R-:W-:Y:S05]  /*81a0*/  @!P0 NANOSLEEP.SYNCS 0x989680 ;  /* 0x009896800000895d */ /* 0x004fea0003900000 */
[----:B------:R-:W2:Y:S02]  /*81b0*/  @!P0 SYNCS.PHASECHK.TRANS64 P0, [R0+URZ], R3 ;  /* 0x00000003000085a7 */ /* 0x000ea400080010ff */
[----:B--2---:R-:W-:Y:S05]  /*81c0*/  @!P0 BRA `(.L_x_161) ;  /* 0xfffffffc00f08947 */ /* 0x004fea000383ffff */
[----:B------:R-:W-:Y:S05]  /*81d0*/  BRA `(.L_x_162) ;  /* 0xffffffac00587947 */ /* 0x000fea000383ffff */
.L_x_58:
[----:B---3--:R-:W-:-:S07]  /*81e0*/  MOV R0, UR5 ;  /* 0x0000000500007c02 */ /* 0x008fce0008000f00 */
.L_x_163:
[----:B-1----:R1:W2:Y:S02]  /*81f0*/  SYNCS.PHASECHK.TRANS64.TRYWAIT P0, [R0+URZ], R3 ;  /* 0x00000003000075a7 */ /* 0x0022a400080011ff */
[----:B--2---:R-:W-:Y:S05]  /*8200*/  @!P0 NANOSLEEP.SYNCS 0x989680 ;  /* 0x009896800000895d */ /* 0x004fea0003900000 */
[----:B------:R-:W2:Y:S02]  /*8210*/  @!P0 SYNCS.PHASECHK.TRANS64 P0, [R0+URZ], R3 ;  /* 0x00000003000085a7 */ /* 0x000ea400080010ff */
[----:B--2---:R-:W-:Y:S05]  /*8220*/  @!P0 BRA `(.L_x_163) ;  /* 0xfffffffc00f08947 */ /* 0x004fea000383ffff */
[----:B------:R-:W-:Y:S05]  /*8230*/  BRA `(.L_x_164) ;  /* 0xffffffac00647947 */ /* 0x000fea000383ffff */
.L_x_59:
[----:B---3--:R-:W-:-:S07]  /*8240*/  MOV R0, UR5 ;  /* 0x0000000500007c02 */ /* 0x008fce0008000f00 */
.L_x_165:
[----:B-1----:R1:W2:Y:S02]  /*8250*/  SYNCS.PHASECHK.TRANS64.TRYWAIT P0, [R0+URZ], R3 ;  /* 0x00000003000075a7 */ /* 0x0022a400080011ff */
[----:B--2---:R-:W-:Y:S05]  /*8260*/  @!P0 NANOSLEEP.SYNCS 0x989680 ;  /* 0x009896800000895d */ /* 0x004fea0003900000 */
[----:B------:R-:W2:Y:S02]  /*8270*/  @!P0 SYNCS.PHASECHK.TRANS64 P0, [R0+URZ], R3 ;  /* 0x00000003000085a7 */ /* 0x000ea400080010ff */
[----:B--2---:R-:W-:Y:S05]  /*8280*/  @!P0 BRA `(.L_x_165) ;  /* 0xfffffffc00f08947 */ /* 0x004fea000383ffff */
[----:B------:R-:W-:Y:S05]  /*8290*/  BRA `(.L_x_166) ;  /* 0xffffffac00707947 */ /* 0x000fea000383ffff */
.L_x_60:
[----:B---3--:R-:W-:-:S07]  /*82a0*/  MOV R0, UR5 ;  /* 0x0000000500007c02 */ /* 0x008fce0008000f00 */
.L_x_167:
[----:B-1----:R1:W2:Y:S02]  /*82b0*/  SYNCS.PHASECHK.TRANS64.TRYWAIT P0, [R0+URZ], R3 ;  /* 0x00000003000075a7 */ /* 0x0022a400080011ff */
[----:B--2---:R-:W-:Y:S05]  /*82c0*/  @!P0 NANOSLEEP.SYNCS 0x989680 ;  /* 0x009896800000895d */ /* 0x004fea0003900000 */
[----:B------:R-:W2:Y:S02]  /*82d0*/  @!P0 SYNCS.PHASECHK.TRANS64 P0, [R0+URZ], R3 ;  /* 0x00000003000085a7 */ /* 0x000ea400080010ff */
[----:B--2---:R-:W-:Y:S05]  /*82e0*/  @!P0 BRA `(.L_x_167) ;  /* 0xfffffffc00f08947 */ /* 0x004fea000383ffff */
[----:B------:R-:W-:Y:S05]  /*82f0*/  BRA `(.L_x_168) ;  /* 0xffffffac007c7947 */ /* 0x000fea000383ffff */
.L_x_61:
[----:B---3--:R-:W-:-:S07]  /*8300*/  MOV R0, UR5 ;  /* 0x0000000500007c02 */ /* 0x008fce0008000f00 */
.L_x_169:
[----:B-1----:R1:W2:Y:S02]  /*8310*/  SYNCS.PHASECHK.TRANS64.TRYWAIT P0, [R0+URZ], R3 ;  /* 0x00000003000075a7 */ /* 0x0022a400080011ff */
[----:B--2---:R-:W-:Y:S05]  /*8320*/  @!P0 NANOSLEEP.SYNCS 0x989680 ;  /* 0x009896800000895d */ /* 0x004fea0003900000 */
[----:B------:R-:W2:Y:S02]  /*8330*/  @!P0 SYNCS.PHASECHK.TRANS64 P0, [R0+URZ], R3 ;  /* 0x00000003000085a7 */ /* 0x000ea400080010ff */
[----:B--2---:R-:W-:Y:S05]  /*8340*/  @!P0 BRA `(.L_x_169) ;  /* 0xfffffffc00f08947 */ /* 0x004fea000383ffff */
[----:B------:R-:W-:Y:S05]  /*8350*/  BRA `(.L_x_170) ;  /* 0xffffffac00887947 */ /* 0x000fea000383ffff */
.L_x_62:
[----:B---3--:R-:W-:-:S07]  /*8360*/  MOV R0, UR5 ;  /* 0x0000000500007c02 */ /* 0x008fce0008000f00 */
.L_x_171:
[----:B-1----:R1:W2:Y:S02]  /*8370*/  SYNCS.PHASECHK.TRANS64.TRYWAIT P0, [R0+URZ], R3 ;  /* 0x00000003000075a7 */ /* 0x0022a400080011ff */
[----:B--2---:R-:W-:Y:S05]  /*8380*/  @!P0 NANOSLEEP.SYNCS 0x989680 ;  /* 0x009896800000895d */ /* 0x004fea0003900000 */
[----:B------:R-:W2:Y:S02]  /*8390*/  @!P0 SYNCS.PHASECHK.TRANS64 P0, [R0+URZ], R3 ;  /* 0x00000003000085a7 */ /* 0x000ea400080010ff */
[----:B--2---:R-:W-:Y:S05]  /*83a0*/  @!P0 BRA `(.L_x_171) ;  /* 0xfffffffc00f08947 */ /* 0x004fea000383ffff */
[----:B------:R-:W-:Y:S05]  /*83b0*/  BRA `(.L_x_172) ;  /* 0xffffffac00947947 */ /* 0x000fea000383ffff */
.L_x_65:
[----:B-1----:R1:W2:Y:S02]  /*83c0*/  SYNCS.PHASECHK.TRANS64.TRYWAIT P0, [R0+URZ+0x1c0], R5 ;  /* 0x0001c005000075a7 */ /* 0x0022a400080011ff */
[----:B--2---:R-:W-:Y:S05]  /*83d0*/  @!P0 NANOSLEEP.SYNCS 0x989680 ;  /* 0x009896800000895d */ /* 0x004fea0003900000 */
[----:B------:R-:W2:Y:S02]  /*83e0*/  @!P0 SYNCS.PHASECHK.TRANS64 P0, [R0+URZ+0x1c0], R5 ;  /* 0x0001c005000085a7 */ /* 0x000ea400080010ff */
[----:B--2---:R-:W-:Y:S05]  /*83f0*/  @!P0 BRA `(.L_x_65) ;  /* 0xfffffffc00f08947 */ /* 0x004fea000383ffff */
[----:B------:R-:W-:Y:S05]  /*8400*/  BRA `(.L_x_173) ;  /* 0xffffffac00f47947 */ /* 0x000fea000383ffff */
.L_x_66:
[----:B------:R-:W-:-:S07]  /*8410*/  MOV R0, UR5 ;  /* 0x0000000500007c02 */ /* 0x000fce0008000f00 */
.L_x_174:
[----:B-1----:R1:W2:Y:S02]  /*8420*/  SYNCS.PHASECHK.TRANS64.TRYWAIT P0, [R0+URZ+0x170], R7 ;  /* 0x00017007000075a7 */ /* 0x0022a400080011ff */
[----:B--2---:R-:W-:Y:S05]  /*8430*/  @!P0 NANOSLEEP.SYNCS 0x989680 ;  /* 0x009896800000895d */ /* 0x004fea0003900000 */
[----:B------:R-:W2:Y:S02]  /*8440*/  @!P0 SYNCS.PHASECHK.TRANS64 P0, [R0+URZ+0x170], R7 ;  /* 0x00017007000085a7 */ /* 0x000ea400080010ff */
[----:B--2---:R-:W-:Y:S05]  /*8450*/  @!P0 BRA `(.L_x_174) ;  /* 0xfffffffc00f08947 */ /* 0x004fea000383ffff */
[----:B------:R-:W-:Y:S05]  /*8460*/  BRA `(.L_x_175) ;  /* 0xffffffb000047947 */ /* 0x000fea000383ffff */
.L_x_67:
[----:B-1----:R1:W2:Y:S02]  /*8470*/  SYNCS.PHASECHK.TRANS64.TRYWAIT P1, [R0+URZ+0x160], R5 ;  /* 0x00016005000075a7 */ /* 0x0022a400080211ff */
[----:B--2---:R-:W-:Y:S05]  /*8480*/  @!P1 NANOSLEEP.SYNCS 0x989680 ;  /* 0x009896800000995d */ /* 0x004fea0003900000 */
[----:B------:R-:W2:Y:S02]  /*8490*/  @!P1 SYNCS.PHASECHK.TRANS64 P1, [R0+URZ+0x160], R5 ;  /* 0x00016005000095a7 */ /* 0x000ea400080210ff */
[----:B--2---:R-:W-:Y:S05]  /*84a0*/  @!P1 BRA `(.L_x_67) ;  /* 0xfffffffc00f09947 */ /* 0x004fea000383ffff */
[----:B------:R-:W-:Y:S05]  /*84b0*/  BRA `(.L_x_176) ;  /* 0xffffffb000347947 */ /* 0x000fea000383ffff */
.L_x_70:
[----:B------:R-:W-:-:S07]  /*84c0*/  MOV R0, UR5 ;  /* 0x0000000500007c02 */ /* 0x000fce0008000f00 */
.L_x_177:
[----:B-1----:R1:W2:Y:S02]  /*84d0*/  SYNCS.PHASECHK.TRANS64.TRYWAIT P0, [R0+URZ+0x170], R3 ;  /* 0x00017003000075a7 */ /* 0x0022a400080011ff */
[----:B--2---:R-:W-:Y:S05]  /*84e0*/  @!P0 NANOSLEEP.SYNCS 0x989680 ;  /* 0x009896800000895d */ /* 0x004fea0003900000 */
[----:B------:R-:W2:Y:S02]  /*84f0*/  @!P0 SYNCS.PHASECHK.TRANS64 P0, [R0+URZ+0x170], R3 ;  /* 0x00017003000085a7 */ /* 0x000ea400080010ff */
[----:B--2---:R-:W-:Y:S05]  /*8500*/  @!P0 BRA `(.L_x_177) ;  /* 0xfffffffc00f08947 */ /* 0x004fea000383ffff */
[----:B------:R-:W-:Y:S05]  /*8510*/  BRA `(.L_x_69) ;  /* 0xffffffb000887947 */ /* 0x000fea000383ffff */
.L_x_79:
[----:B-1----:R-:W-:-:S04]  /*8520*/  MOV R4, UR6 ;  /* 0x0000000600047c02 */ /* 0x002fc80008000f00 */
[----:B------:R1:W2:Y:S03]  /*8530*/  SYNCS.PHASECHK.TRANS64.TRYWAIT P0, [R4+URZ+0x8], R5 ;  /* 0x00000805040075a7 */ /* 0x0002a600080011ff */
[----:B--2---:R-:W-:Y:S05]  /*8540*/  @!P0 NANOSLEEP.SYNCS 0x989680 ;  /* 0x009896800000895d */ /* 0x004fea0003900000 */
[----:B------:R-:W2:Y:S02]  /*8550*/  @!P0 SYNCS.PHASECHK.TRANS64 P0, [R4+URZ+0x8], R5 ;  /* 0x00000805040085a7 */ /* 0x000ea400080010ff */
[----:B--2---:R-:W-:Y:S05]  /*8560*/  @!P0 BRA `(.L_x_79) ;  /* 0xfffffffc00ec8947 */ /* 0x004fea000383ffff */
[----:B------:R-:W-:Y:S05]  /*8570*/  BRA `(.L_x_78) ;  /* 0xffffffb4003c7947 */ /* 0x000fea000383ffff */
.L_x_81:
[----:B------:R-:W-:Y:S01]  /*8580*/  BSSY B0, `(.L_x_178) ;  /* 0x0000006000007945 */ /* 0x000fe20003800000 */
[----:B------:R-:W-:-:S07]  /*8590*/  MOV R15, 0xffffffff ;  /* 0xffffffff000f7802 */ /* 0x000fce0000000f00 */
[----:B-1---5:R-:W-:Y:S05]  /*85a0*/  WARPSYNC.COLLECTIVE R15, `(.L_x_179) ;  /* 0x000000000f0c7348 */ /* 0x022fea0003c00000 */
[----:B------:R-:W-:Y:S02]  /*85b0*/  ELECT P6, UR79, PT ;  /* 0x00000000004f782f */ /* 0x000fe400038c0000 */
[----:B------:R-:W-:Y:S01]  /*85c0*/  MOV R14, UR79 ;  /* 0x0000004f000e7c02 */ /* 0x000fe20008000f00 */
[----:B-1---5:R-:W-:Y:S10]  /*85d0*/  ENDCOLLECTIVE ;  /* 0x000000000000791b */ /* 0x022ff40003800000 */
.L_x_179:
[----:B------:R-:W-:Y:S05]  /*85e0*/  BSYNC B0 ;  /* 0x0000000000007941 */ /* 0x000fea0003800000 */
.L_x_178:
[----:B------:R-:W-:Y:S05]  /*85f0*/  BRA `(.L_x_180) ;  /* 0xffffffb4006c7947 */ /* 0x000fea000383ffff */
.L_x_83:
[----:B-1----:R-:W-:-:S04]  /*8600*/  MOV R2, UR6 ;  /* 0x0000000600027c02 */ /* 0x002fc80008000f00 */
[----:B------:R1:W2:Y:S03]  /*8610*/  SYNCS.PHASECHK.TRANS64.TRYWAIT P0, [R2+URZ+0x8], R3 ;  /* 0x00000803020075a7 */ /* 0x0002a600080011ff */
[----:B--2---:R-:W-:Y:S05]  /*8620*/  @!P0 NANOSLEEP.SYNCS 0x989680 ;  /* 0x009896800000895d */ /* 0x004fea0003900000 */
[----:B------:R-:W2:Y:S02]  /*8630*/  @!P0 SYNCS.PHASECHK.TRANS64 P0, [R2+URZ+0x8], R3 ;  /* 0x00000803020085a7 */ /* 0x000ea400080010ff */
[----:B--2---:R-:W-:Y:S05]  /*8640*/  @!P0 BRA `(.L_x_83) ;  /* 0xfffffffc00ec8947 */ /* 0x004fea000383ffff */
[----:B------:R-:W-:Y:S05]  /*8650*/  BRA `(.L_x_82) ;  /* 0xffffffb400707947 */ /* 0x000fea000383ffff */
.L_x_84:
[----:B-1----:R1:W2:Y:S02]  /*8660*/  SYNCS.PHASECHK.TRANS64.TRYWAIT P0, [R0+URZ+0x160], R5 ;  /* 0x00016005000075a7 */ /* 0x0022a400080011ff */
[----:B--2---:R-:W-:Y:S05]  /*8670*/  @!P0 NANOSLEEP.SYNCS 0x989680 ;  /* 0x009896800000895d */ /* 0x004fea0003900000 */
[----:B------:R-:W2:Y:S02]  /*8680*/  @!P0 SYNCS.PHASECHK.TRANS64 P0, [R0+URZ+0x160], R5 ;  /* 0x00016005000085a7 */ /* 0x000ea400080010ff */
[----:B--2---:R-:W-:Y:S05]  /*8690*/  @!P0 BRA `(.L_x_84) ;  /* 0xfffffffc00f08947 */ /* 0x004fea000383ffff */
[----:B------:R-:W-:Y:S05]  /*86a0*/  BRA `(.L_x_181) ;  /* 0xffffffb8004c7947 */ /* 0x000fea000383ffff */
.L_x_86:
[----:B------:R-:W-:-:S07]  /*86b0*/  MOV R0, UR10 ;  /* 0x0000000a00007c02 */ /* 0x000fce0008000f00 */
.L_x_182:
[----:B-1----:R1:W2:Y:S02]  /*86c0*/  SYNCS.PHASECHK.TRANS64.TRYWAIT P0, [R0+URZ+0x1a0], R5 ;  /* 0x0001a005000075a7 */ /* 0x0022a400080011ff */
[----:B--2---:R-:W-:Y:S05]  /*86d0*/  @!P0 NANOSLEEP.SYNCS 0x989680 ;  /* 0x009896800000895d */ /* 0x004fea0003900000 */
[----:B------:R-:W2:Y:S02]  /*86e0*/  @!P0 SYNCS.PHASECHK.TRANS64 P0, [R0+URZ+0x1a0], R5 ;  /* 0x0001a005000085a7 */ /* 0x000ea400080010ff */
[----:B--2---:R-:W-:Y:S05]  /*86f0*/  @!P0 BRA `(.L_x_182) ;  /* 0xfffffffc00f08947 */ /* 0x004fea000383ffff */
[----:B------:R-:W-:Y:S05]  /*8700*/  BRA `(.L_x_183) ;  /* 0xffffffb800987947 */ /* 0x000fea000383ffff */
.L_x_89:
[----:B------:R-:W-:Y:S07]  /*8710*/  MOV R0, UR9 ;  /* 0x0000000900007c02 */ /* 0x000fee0008000f00 */
.L_x_184:
[----:B-1----:R1:W2:Y:S02]  /*8720*/  SYNCS.PHASECHK.TRANS64.TRYWAIT P0, [R0+URZ], R5 ;  /* 0x00000005000075a7 */ /* 0x0022a400080011ff */
[----:B--2---:R-:W-:Y:S05]  /*8730*/  @!P0 NANOSLEEP.SYNCS 0x989680 ;  /* 0x009896800000895d */ /* 0x004fea0003900000 */
[----:B------:R-:W2:Y:S02]  /*8740*/  @!P0 SYNCS.PHASECHK.TRANS64 P0, [R0+URZ], R5 ;  /* 0x00000005000085a7 */ /* 0x000ea400080010ff */
[----:B--2---:R-:W-:Y:S05]  /*8750*/  @!P0 BRA `(.L_x_184) ;  /* 0xfffffffc00f08947 */ /* 0x004fea000383ffff */
[----:B------:R-:W-:Y:S05]  /*8760*/  BRA `(.L_x_88) ;  /* 0xffffffb800ac7947 */ /* 0x000fea000383ffff */
.L_x_93:
[----:B-1----:R-:W-:-:S07]  /*8770*/  MOV R0, UR7 ;  /* 0x0000000700007c02 */ /* 0x002fce0008000f00 */
.L_x_185:
[----:B-1----:R1:W2:Y:S02]  /*8780*/  SYNCS.PHASECHK.TRANS64.TRYWAIT P0, [R0+URZ], R3 ;  /* 0x00000003000075a7 */ /* 0x0022a400080011ff */
[----:B--2---:R-:W-:Y:S05]  /*8790*/  @!P0 NANOSLEEP.SYNCS 0x989680 ;  /* 0x009896800000895d */ /* 0x004fea0003900000 */
[----:B------:R-:W2:Y:S02]  /*87a0*/  @!P0 SYNCS.PHASECHK.TRANS64 P0, [R0+URZ], R3 ;  /* 0x00000003000085a7 */ /* 0x000ea400080010ff */
[----:B--2---:R-:W-:Y:S05]  /*87b0*/  @!P0 BRA `(.L_x_185) ;  /* 0xfffffffc00f08947 */ /* 0x004fea000383ffff */
[----:B------:R-:W-:Y:S05]  /*87c0*/  BRA `(.L_x_186) ;  /* 0xffffffbc00787947 */ /* 0x000fea000383ffff */
.L_x_94:
[----:B------:R-:W-:-:S07]  /*87d0*/  MOV R0, UR7 ;  /* 0x0000000700007c02 */ /* 0x000fce0008000f00 */
.L_x_187:
[----:B-1----:R1:W2:Y:S02]  /*87e0*/  SYNCS.PHASECHK.TRANS64.TRYWAIT P0, [R0+URZ], R3 ;  /* 0x00000003000075a7 */ /* 0x0022a400080011ff */
[----:B--2---:R-:W-:Y:S05]  /*87f0*/  @!P0 NANOSLEEP.SYNCS 0x989680 ;  /* 0x009896800000895d */ /* 0x004fea0003900000 */
[----:B------:R-:W2:Y:S02]  /*8800*/  @!P0 SYNCS.PHASECHK.TRANS64 P0, [R0+URZ], R3 ;  /* 0x00000003000085a7 */ /* 0x000ea400080010ff */
[----:B--2---:R-:W-:Y:S05]  /*8810*/  @!P0 BRA `(.L_x_187) ;  /* 0xfffffffc00f08947 */ /* 0x004fea000383ffff */
[----:B------:R-:W-:Y:S05]  /*8820*/  BRA `(.L_x_188) ;  /* 0xffffffbc00847947 */ /* 0x000fea000383ffff */
.L_x_95:
[----:B------:R-:W-:-:S07]  /*8830*/  MOV R0, UR7 ;  /* 0x0000000700007c02 */ /* 0x000fce0008000f00 */
.L_x_189:
[----:B-1----:R1:W2:Y:S02]  /*8840*/  SYNCS.PHASECHK.TRANS64.TRYWAIT P0, [R0+URZ], R3 ;  /* 0x00000003000075a7 */ /* 0x0022a400080011ff */
[----:B--2---:R-:W-:Y:S05]  /*8850*/  @!P0 NANOSLEEP.SYNCS 0x989680 ;  /* 0x009896800000895d */ /* 0x004fea0003900000 */
[----:B------:R-:W2:Y:S02]  /*8860*/  @!P0 SYNCS.PHASECHK.TRANS64 P0, [R0+URZ], R3 ;  /* 0x00000003000085a7 */ /* 0x000ea400080010ff */
[----:B--2---:R-:W-:Y:S05]  /*8870*/  @!P0 BRA `(.L_x_189) ;  /* 0xfffffffc00f08947 */ /* 0x004fea000383ffff */
[----:B------:R-:W-:Y:S05]  /*8880*/  BRA `(.L_x_190) ;  /* 0xffffffbc00907947 */ /* 0x000fea000383ffff */
.L_x_98:
[----:B------:R-:W-:-:S07]  /*8890*/  MOV R0, UR8 ;  /* 0x0000000800007c02 */ /* 0x000fce0008000f00 */
.L_x_191:
[----:B-1----:R1:W2:Y:S02]  /*88a0*/  SYNCS.PHASECHK.TRANS64.TRYWAIT P1, [R0+URZ+0x1e0], R3 ;  /* 0x0001e003000075a7 */ /* 0x0022a400080211ff */
[----:B--2---:R-:W-:Y:S05]  /*88b0*/  @!P1 NANOSLEEP.SYNCS 0x989680 ;  /* 0x009896800000995d */ /* 0x004fea0003900000 */
[----:B------:R-:W2:Y:S02]  /*88c0*/  @!P1 SYNCS.PHASECHK.TRANS64 P1, [R0+URZ+0x1e0], R3 ;  /* 0x0001e003000095a7 */ /* 0x000ea400080210ff */
[----:B--2---:R-:W-:Y:S05]  /*88d0*/  @!P1 BRA `(.L_x_191) ;  /* 0xfffffffc00f09947 */ /* 0x004fea000383ffff */
[----:B------:R-:W-:Y:S05]  /*88e0*/  BRA `(.L_x_192) ;  /* 0xffffffbc00dc7947 */ /* 0x000fea000383ffff */
.L_x_103:
[----:B--2---:R2:W4:Y:S02]  /*88f0*/  SYNCS.PHASECHK.TRANS64.TRYWAIT P0, [R0+URZ+0x160], R3 ;  /* 0x00016003000075a7 */ /* 0x00452400080011ff */
[----:B----4-:R-:W-:Y:S05]  /*8900*/  @!P0 NANOSLEEP.SYNCS 0x989680 ;  /* 0x009896800000895d */ /* 0x010fea0003900000 */
[----:B------:R-:W4:Y:S02]  /*8910*/  @!P0 SYNCS.PHASECHK.TRANS64 P0, [R0+URZ+0x160], R3 ;  /* 0x00016003000085a7 */ /* 0x000f2400080010ff */
[----:B----4-:R-:W-:Y:S05]  /*8920*/  @!P0 BRA `(.L_x_103) ;  /* 0xfffffffc00f08947 */ /* 0x010fea000383ffff */
[----:B------:R-:W-:Y:S05]  /*8930*/  BRA `(.L_x_193) ;  /* 0xffffffc000e07947 */ /* 0x000fea000383ffff */
.L_x_106:
[----:B------:R-:W-:Y:S07]  /*8940*/  MOV R0, UR6 ;  /* 0x0000000600007c02 */ /* 0x000fee0008000f00 */
.L_x_194:
[----:B--2---:R2:W4:Y:S02]  /*8950*/  SYNCS.PHASECHK.TRANS64.TRYWAIT P0, [R0+URZ+0x158], R3 ;  /* 0x00015803000075a7 */ /* 0x00452400080011ff */
[----:B----4-:R-:W-:Y:S05]  /*8960*/  @!P0 NANOSLEEP.SYNCS 0x989680 ;  /* 0x009896800000895d */ /* 0x010fea0003900000 */
[----:B------:R-:W4:Y:S02]  /*8970*/  @!P0 SYNCS.PHASECHK.TRANS64 P0, [R0+URZ+0x158], R3 ;  /* 0x00015803000085a7 */ /* 0x000f2400080010ff */
[----:B----4-:R-:W-:Y:S05]  /*8980*/  @!P0 BRA `(.L_x_194) ;  /* 0xfffffffc00f08947 */ /* 0x010fea000383ffff */
[----:B------:R-:W-:Y:S05]  /*8990*/  BRA `(.L_x_105) ;  /* 0xffffffc400cc7947 */ /* 0x000fea000383ffff */
.L_x_109:
[----:B------:R-:W-:Y:S07]  /*89a0*/  MOV R3, UR6 ;  /* 0x0000000600037c02 */ /* 0x000fee0008000f00 */
.L_x_195:
[----:B-1----:R1:W2:Y:S02]  /*89b0*/  SYNCS.PHASECHK.TRANS64.TRYWAIT P2, [R3+URZ+0x148], R26 ;  /* 0x0001481a030075a7 */ /* 0x0022a400080411ff */
[----:B--2---:R-:W-:Y:S05]  /*89c0*/  @!P2 NANOSLEEP.SYNCS 0x989680 ;  /* 0x009896800000a95d */ /* 0x004fea0003900000 */
[----:B------:R-:W2:Y:S02]  /*89d0*/  @!P2 SYNCS.PHASECHK.TRANS64 P2, [R3+URZ+0x148], R26 ;  /* 0x0001481a0300a5a7 */ /* 0x000ea400080410ff */
[----:B--2---:R-:W-:Y:S05]  /*89e0*/  @!P2 BRA `(.L_x_195) ;  /* 0xfffffffc00f0a947 */ /* 0x004fea000383ffff */
[----:B------:R-:W-:Y:S05]  /*89f0*/  BRA `(.L_x_196) ;  /* 0xffffffc800607947 */ /* 0x000fea000383ffff */
.L_x_112:
[----:B---3--:R3:W4:Y:S02]  /*8a00*/  SYNCS.PHASECHK.TRANS64.TRYWAIT P0, [R0+URZ+0x160], R3 ;  /* 0x00016003000075a7 */ /* 0x00872400080011ff */
[----:B----4-:R-:W-:Y:S05]  /*8a10*/  @!P0 NANOSLEEP.SYNCS 0x989680 ;  /* 0x009896800000895d */ /* 0x010fea0003900000 */
[----:B------:R-:W4:Y:S02]  /*8a20*/  @!P0 SYNCS.PHASECHK.TRANS64 P0, [R0+URZ+0x160], R3 ;  /* 0x00016003000085a7 */ /* 0x000f2400080010ff */
[----:B----4-:R-:W-:Y:S05]  /*8a30*/  @!P0 BRA `(.L_x_112) ;  /* 0xfffffffc00f08947 */ /* 0x010fea000383ffff */
[----:B------:R-:W-:Y:S05]  /*8a40*/  BRA `(.L_x_197) ;  /* 0xffffffcc00b07947 */ /* 0x000fea000383ffff */
.L_x_124:
[----:B-1----:R-:W-:Y:S04]  /*8a50*/  MOV R0, UR43 ;  /* 0x0000002b00007c02 */ /* 0x002fe80008000f00 */
[----:B------:R1:W2:Y:S03]  /*8a60*/  SYNCS.PHASECHK.TRANS64.TRYWAIT P1, [R0+URZ+0x140], R3 ;  /* 0x00014003000075a7 */ /* 0x0002a600080211ff */
[----:B--2---:R-:W-:Y:S05]  /*8a70*/  @!P1 NANOSLEEP.SYNCS 0x989680 ;  /* 0x009896800000995d */ /* 0x004fea0003900000 */
[----:B------:R-:W2:Y:S02]  /*8a80*/  @!P1 SYNCS.PHASECHK.TRANS64 P1, [R0+URZ+0x140], R3 ;  /* 0x00014003000095a7 */ /* 0x000ea400080210ff */
[----:B--2---:R-:W-:Y:S05]  /*8a90*/  @!P1 BRA `(.L_x_124) ;  /* 0xfffffffc00ec9947 */ /* 0x004fea000383ffff */
[----:B------:R-:W-:Y:S05]  /*8aa0*/  BRA `(.L_x_123) ;  /* 0xffffffd800bc7947 */ /* 0x000fea000383ffff */
.L_x_126:
[----:B-1----:R1:W2:Y:S02]  /*8ab0*/  SYNCS.PHASECHK.TRANS64.TRYWAIT P1, [R181+URZ+0x180], R2 ;  /* 0x00018002b50075a7 */ /* 0x0022a400080211ff */
[----:B--2---:R-:W-:Y:S05]  /*8ac0*/  @!P1 NANOSLEEP.SYNCS 0x989680 ;  /* 0x009896800000995d */ /* 0x004fea0003900000 */
[----:B------:R-:W2:Y:S02]  /*8ad0*/  @!P1 SYNCS.PHASECHK.TRANS64 P1, [R181+URZ+0x180], R2 ;  /* 0x00018002b50095a7 */ /* 0x000ea400080210ff */
[----:B--2---:R-:W-:Y:S05]  /*8ae0*/  @!P1 BRA `(.L_x_126) ;  /* 0xfffffffc00f09947 */ /* 0x004fea000383ffff */
[----:B------:R-:W-:Y:S05]  /*8af0*/  BRA `(.L_x_125) ;  /* 0xffffffdc00007947 */ /* 0x000fea000383ffff */
        .weak           $__internal_0_$__cuda_sm10x_tcgen05_guardrail_trap_col_being_dealloced_not_returned_by_alloc
        .type           $__internal_0_$__cuda_sm10x_tcgen05_guardrail_trap_col_being_dealloced_not_returned_by_alloc,@function
        .size           $__internal_0_$__cuda_sm10x_tcgen05_guardrail_trap_col_being_dealloced_not_returned_by_alloc,($__internal_1_$__cuda_sm10x_tcgen05_guardrail_trap_phase_invalid_during_alloc - $__internal_0_$__cuda_sm10x_tcgen05_guardrail_trap_col_being_dealloced_not_returned_by_alloc)
$__internal_0_$__cuda_sm10x_tcgen05_guardrail_trap_col_being_dealloced_not_returned_by_alloc:
[----:B------:R-:W-:Y:S05]  /*8b00*/  BPT.TRAP 0x1 ;  /* 0x000000040000795c */ /* 0x000fea0000300000 */
[----:B------:R-:W-:-:S04]  /*8b10*/  HFMA2 R3, -RZ, RZ, 0, 0 ;  /* 0x00000000ff037431 */ /* 0x000fc800000001ff */
[----:B------:R-:W-:Y:S05]  /*8b20*/  RET.REL.NODEC R2 `(_ZN7cutlass13device_kernelINS_4gemm6kernel13GemmUniversalIN4cute5tupleIJiiiiEEENS1_10collective13CollectiveMmaINS1_35MainloopSm100TmaUmmaWarpSpecializedILi20ELi2ELi4ENS5_IJNS4_1CILi2EEENSA_ILi1EEESC_EEEEENS5_IJNSA_ILi256EEENSA_ILi64EEESG_EEENS_12float_e4m3_tENS5_IJlSC_lEEESI_SJ_NS4_8TiledMMAINS4_8MMA_AtomIJNS4_10MMA_TraitsINS4_25SM100_MMA_F8F6F4_2x1SM_SSEJSI_SI_fSF_SG_NS4_17integral_constantINS4_4UMMA5MajorELSQ_0EEESR_NSO_INSP_7ScaleInELSS_0EEEST_EEEEEENS4_6LayoutINS5_IJSC_SC_SC_EEENS5_IJNSA_ILi0EEESY_SY_EEEEENS5_IJNS4_10UnderscoreES11_S11_EEEEENS4_18SM100_TMA_2SM_LOADENS4_14ComposedLayoutINS4_7SwizzleILi2ELi4ELi3EEENS4_18smem_ptr_flag_bitsILi8EEENSW_INS5_IJNSA_ILi8EEESG_EEENS5_IJSG_SC_EEEEEEEvNS4_8identityES14_S1E_vS1F_EENS_8epilogue10collective18CollectiveEpilogueINS1H_23Sm100TmaWarpSpecializedILi1ELi1ELi64ELb0ELb0EEEJNS5_IJNSA_ILi128EEESG_SG_EEENS5_IJNSW_IS1M_SC_EENSW_ISG_SC_EEEEESI_SJ_SI_SJ_NS1H_6fusion15FusionCallbacksIS1L_NS1R_13LinCombEltActINS1H_6thread4ReLuESI_fSI_fLNS_15FloatRoundStyleE2EEES1N_S1Q_JEEENS4_5SM1004TMEM4LOAD26SM100_TMEM_LOAD_32dp32b64xENS4_13SM90_TMA_LOADES1E_NS4_39AutoVectorizingCopyWithAssumedAlignmentILi128EEENS4_14SM90_TMA_STOREES1E_S25_S25_EEEvvEEEEvNT_6ParamsE) ;  /* 0xffffff7402347950 */ /* 0x000fea0003c3ffff */
        .weak           $__internal_1_$__cuda_sm10x_tcgen05_guardrail_trap_phase_invalid_during_alloc
        .type           $__internal_1_$__cuda_sm10x_tcgen05_guardrail_trap_phase_invalid_during_alloc,@function
        .size           $__internal_1_$__cuda_sm10x_tcgen05_guardrail_trap_phase_invalid_during_alloc,($__internal_2_$__cuda_sm10x_tcgen05_guardrail_trap_unallocated_columns_being_dealloced - $__internal_1_$__cuda_sm10x_tcgen05_guardrail_trap_phase_invalid_during_alloc)
$__internal_1_$__cuda_sm10x_tcgen05_guardrail_trap_phase_invalid_during_alloc:
[----:B------:R-:W-:Y:S05]  /*8b30*/  BPT.TRAP 0x1 ;  /* 0x000000040000795c */ /* 0x000fea0000300000 */
[----:B------:R-:W-:-:S04]  /*8b40*/  MOV R3, 0x0 ;  /* 0x0000000000037802 */ /* 0x000fc80000000f00 */
[----:B------:R-:W-:Y:S05]  /*8b50*/  RET.REL.NODEC R2 `(_ZN7cutlass13device_kernelINS_4gemm6kernel13GemmUniversalIN4cute5tupleIJiiiiEEENS1_10collective13CollectiveMmaINS1_35MainloopSm100TmaUmmaWarpSpecializedILi20ELi2ELi4ENS5_IJNS4_1CILi2EEENSA_ILi1EEESC_EEEEENS5_IJNSA_ILi256EEENSA_ILi64EEESG_EEENS_12float_e4m3_tENS5_IJlSC_lEEESI_SJ_NS4_8TiledMMAINS4_8MMA_AtomIJNS4_10MMA_TraitsINS4_25SM100_MMA_F8F6F4_2x1SM_SSEJSI_SI_fSF_SG_NS4_17integral_constantINS4_4UMMA5MajorELSQ_0EEESR_NSO_INSP_7ScaleInELSS_0EEEST_EEEEEENS4_6LayoutINS5_IJSC_SC_SC_EEENS5_IJNSA_ILi0EEESY_SY_EEEEENS5_IJNS4_10UnderscoreES11_S11_EEEEENS4_18SM100_TMA_2SM_LOADENS4_14ComposedLayoutINS4_7SwizzleILi2ELi4ELi3EEENS4_18smem_ptr_flag_bitsILi8EEENSW_INS5_IJNSA_ILi8EEESG_EEENS5_IJSG_SC_EEEEEEEvNS4_8identityES14_S1E_vS1F_EENS_8epilogue10collective18CollectiveEpilogueINS1H_23Sm100TmaWarpSpecializedILi1ELi1ELi64ELb0ELb0EEEJNS5_IJNSA_ILi128EEESG_SG_EEENS5_IJNSW_IS1M_SC_EENSW_ISG_SC_EEEEESI_SJ_SI_SJ_NS1H_6fusion15FusionCallbacksIS1L_NS1R_13LinCombEltActINS1H_6thread4ReLuESI_fSI_fLNS_15FloatRoundStyleE2EEES1N_S1Q_JEEENS4_5SM1004TMEM4LOAD26SM100_TMEM_LOAD_32dp32b64xENS4_13SM90_TMA_LOADES1E_NS4_39AutoVectorizingCopyWithAssumedAlignmentILi128EEENS4_14SM90_TMA_STOREES1E_S25_S25_EEEvvEEEEvNT_6ParamsE) ;  /* 0xffffff7402287950 */ /* 0x000fea0003c3ffff */
        .weak           $__internal_2_$__cuda_sm10x_tcgen05_guardrail_trap_unallocated_columns_being_dealloced
        .type           $__internal_2_$__cuda_sm10x_tcgen05_guardrail_trap_unallocated_columns_being_dealloced,@function
        .size           $__internal_2_$__cuda_sm10x_tcgen05_guardrail_trap_unallocated_columns_being_dealloced,(.L_x_199 - $__internal_2_$__cuda_sm10x_tcgen05_guardrail_trap_unallocated_columns_being_dealloced)
$__internal_2_$__cuda_sm10x_tcgen05_guardrail_trap_unallocated_columns_being_dealloced:
[----:B------:R-:W-:Y:S05]  /*8b60*/  BPT.TRAP 0x1 ;  /* 0x000000040000795c */ /* 0x000fea0000300000 */
[----:B------:R-:W-:-:S04]  /*8b70*/  HFMA2 R3, -RZ, RZ, 0, 0 ;  /* 0x00000000ff037431 */ /* 0x000fc800000001ff */
[----:B------:R-:W-:Y:S05]  /*8b80*/  RET.REL.NODEC R2 `(_ZN7cutlass13device_kernelINS_4gemm6kernel13GemmUniversalIN4cute5tupleIJiiiiEEENS1_10collective13CollectiveMmaINS1_35MainloopSm100TmaUmmaWarpSpecializedILi20ELi2ELi4ENS5_IJNS4_1CILi2EEENSA_ILi1EEESC_EEEEENS5_IJNSA_ILi256EEENSA_ILi64EEESG_EEENS_12float_e4m3_tENS5_IJlSC_lEEESI_SJ_NS4_8TiledMMAINS4_8MMA_AtomIJNS4_10MMA_TraitsINS4_25SM100_MMA_F8F6F4_2x1SM_SSEJSI_SI_fSF_SG_NS4_17integral_constantINS4_4UMMA5MajorELSQ_0EEESR_NSO_INSP_7ScaleInELSS_0EEEST_EEEEEENS4_6LayoutINS5_IJSC_SC_SC_EEENS5_IJNSA_ILi0EEESY_SY_EEEEENS5_IJNS4_10UnderscoreES11_S11_EEEEENS4_18SM100_TMA_2SM_LOADENS4_14ComposedLayoutINS4_7SwizzleILi2ELi4ELi3EEENS4_18smem_ptr_flag_bitsILi8EEENSW_INS5_IJNSA_ILi8EEESG_EEENS5_IJSG_SC_EEEEEEEvNS4_8identityES14_S1E_vS1F_EENS_8epilogue10collective18CollectiveEpilogueINS1H_23Sm100TmaWarpSpecializedILi1ELi1ELi64ELb0ELb0EEEJNS5_IJNSA_ILi128EEESG_SG_EEENS5_IJNSW_IS1M_SC_EENSW_ISG_SC_EEEEESI_SJ_SI_SJ_NS1H_6fusion15FusionCallbacksIS1L_NS1R_13LinCombEltActINS1H_6thread4ReLuESI_fSI_fLNS_15FloatRoundStyleE2EEES1N_S1Q_JEEENS4_5SM1004TMEM4LOAD26SM100_TMEM_LOAD_32dp32b64xENS4_13SM90_TMA_LOADES1E_NS4_39AutoVectorizingCopyWithAssumedAlignmentILi128EEENS4_14SM90_TMA_STOREES1E_S25_S25_EEEvvEEEEvNT_6ParamsE) ;  /* 0xffffff74021c7950 */ /* 0x000fea0003c3ffff */
.L_x_198:
[----:B------:R-:W-:-:S00]  /*8b90*/  BRA `(.L_x_198) ;  /* 0xfffffffc00fc7947 */ /* 0x000fc0000383ffff */
[----:B------:R-:W-:-:S00]  /*8ba0*/  NOP ;  /* 0x0000000000007918 */ /* 0x000fc00000000000 */
        /* <DEDUP_REMOVED lines=13> */
.L_x_199:


//--------------------- .nv.global.init           --------------------------
	.section	.nv.global.init,"aw",@progbits
.nv.global.init:
	.type		$str$27,@object
	.size		$str$27,($str$28 - $str$27)
$str$27:
        /*0000*/ 	.byte	0x28, 0x61, 0x64, 0x64, 0x72, 0x65, 0x73, 0x73, 0x20, 0x26, 0x20, 0x6d, 0x61, 0x73, 0x6b, 0x29
        /*0010*/ 	.byte	0x20, 0x3d, 0x3d, 0x20, 0x30, 0x00
	.type		$str$28,@object
	.size		$str$28,($str$26 - $str$28)
$str$28:
        /*0016*/ 	.byte	0x2f, 0x74, 0x6d, 0x70, 0x2f, 0x63, 0x75, 0x74, 0x6c, 0x61, 0x73, 0x73, 0x5f, 0x73, 0x77, 0x65
        /*0026*/ 	.byte	0x65, 0x70, 0x5f, 0x73, 0x72, 0x63, 0x2f, 0x69, 0x6e, 0x63, 0x6c, 0x75, 0x64, 0x65, 0x2f, 0x63
        /*0036*/ 	.byte	0x75, 0x74, 0x65, 0x2f, 0x70, 0x6f, 0x69, 0x6e, 0x74, 0x65, 0x72, 0x5f, 0x66, 0x6c, 0x61, 0x67
        /*0046*/ 	.byte	0x67, 0x65, 0x64, 0x2e, 0x68, 0x70, 0x70, 0x00
	.type		$str$26,@object
	.size		$str$26,($str$25 - $str$26)
$str$26:
        /*004e*/ 	.byte	0x2f, 0x74, 0x6d, 0x70, 0x2f, 0x63, 0x75, 0x74, 0x6c, 0x61, 0x73, 0x73, 0x5f, 0x73, 0x77, 0x65
        /*005e*/ 	.byte	0x65, 0x70, 0x5f, 0x73, 0x72, 0x63, 0x2f, 0x69, 0x6e, 0x63, 0x6c, 0x75, 0x64, 0x65, 0x2f, 0x63
        /*006e*/ 	.byte	0x75, 0x74, 0x65, 0x2f, 0x61, 0x74, 0x6f, 0x6d, 0x2f, 0x63, 0x6f, 0x70, 0x79, 0x5f, 0x74, 0x72
        /*007e*/ 	.byte	0x61, 0x69, 0x74, 0x73, 0x5f, 0x73, 0x6d, 0x31, 0x30, 0x30, 0x2e, 0x68, 0x70, 0x70, 0x00
	.type		$str$25,@object
	.size		$str$25,(__unnamed_1 - $str$25)
$str$25:
        /*008d*/ 	.byte	0x28, 0x28, 0x75, 0x69, 0x6e, 0x74, 0x33, 0x32, 0x5f, 0x74, 0x28, 0x74, 0x68, 0x72, 0x65, 0x61
        /*009d*/ 	.byte	0x64, 0x49, 0x64, 0x78, 0x2e, 0x78, 0x29, 0x20, 0x2f, 0x20, 0x33, 0x32, 0x29, 0x20, 0x25, 0x20
        /*00ad*/ 	.byte	0x34, 0x29, 0x20, 0x3d, 0x3d, 0x20, 0x28, 0x28, 0x28, 0x74, 0x6d, 0x65, 0x6d, 0x5f, 0x61, 0x64
        /*00bd*/ 	.byte	0x64, 0x72, 0x20, 0x3e, 0x3e, 0x20, 0x31, 0x36, 0x29, 0x20, 0x2f, 0x20, 0x33, 0x32, 0x29, 0x20
        /*00cd*/ 	.byte	0x25, 0x20, 0x34, 0x29, 0x00
	.type		__unnamed_1,@object
	.size		__unnamed_1,(__unnamed_2 - __unnamed_1)
__unnamed_1:
        /*00d2*/ 	.byte	0x61, 0x75, 0x74, 0x6f, 0x20, 0x63, 0x75, 0x74, 0x65, 0x3a, 0x3a, 0x61, 0x73, 0x5f, 0x70, 0x6f
        /* <DEDUP_REMOVED lines=24> */
        /*0262*/ 	.byte	0x43, 0x3c, 0x38, 0x31, 0x39, 0x32, 0x3e, 0x3e, 0x3e, 0x3e, 0x5d, 0x00
	.type		__unnamed_2,@object
	.size		__unnamed_2,(.L_2 - __unnamed_2)
__unnamed_2:
        /* <DEDUP_REMOVED lines=42> */
        /*050e*/ 	.byte	0x3e, 0x3e, 0x3e, 0x3e, 0x5d, 0x00
.L_2:


//--------------------- .nv.shared._ZN7cutlass13device_kernelINS_4gemm6kernel13GemmUniversalIN4cute5tupleIJiiiiEEENS1_10collective13CollectiveMmaINS1_35MainloopSm100TmaUmmaWarpSpecializedILi20ELi2ELi4ENS5_IJNS4_1CILi2EEENSA_ILi1EEESC_EEEEENS5_IJNSA_ILi256EEENSA_ILi64EEESG_EEENS_12float_e4m3_tENS5_IJlSC_lEEESI_SJ_NS4_8TiledMMAINS4_8MMA_AtomIJNS4_10MMA_TraitsINS4_25SM100_MMA_F8F6F4_2x1SM_SSEJSI_SI_fSF_SG_NS4_17integral_constantINS4_4UMMA5MajorELSQ_0EEESR_NSO_INSP_7ScaleInELSS_0EEEST_EEEEEENS4_6LayoutINS5_IJSC_SC_SC_EEENS5_IJNSA_ILi0EEESY_SY_EEEEENS5_IJNS4_10UnderscoreES11_S11_EEEEENS4_18SM100_TMA_2SM_LOADENS4_14ComposedLayoutINS4_7SwizzleILi2ELi4ELi3EEENS4_18smem_ptr_flag_bitsILi8EEENSW_INS5_IJNSA_ILi8EEESG_EEENS5_IJSG_SC_EEEEEEEvNS4_8identityES14_S1E_vS1F_EENS_8epilogue10collective18CollectiveEpilogueINS1H_23Sm100TmaWarpSpecializedILi1ELi1ELi64ELb0ELb0EEEJNS5_IJNSA_ILi128EEESG_SG_EEENS5_IJNSW_IS1M_SC_EENSW_ISG_SC_EEEEESI_SJ_SI_SJ_NS1H_6fusion15FusionCallbacksIS1L_NS1R_13LinCombEltActINS1H_6thread4ReLuESI_fSI_fLNS_15FloatRoundStyleE2EEES1N_S1Q_JEEENS4_5SM1004TMEM4LOAD26SM100_TMEM_LOAD_32dp32b64xENS4_13SM90_TMA_LOADES1E_NS4_39AutoVectorizingCopyWithAssumedAlignmentILi128EEENS4_14SM90_TMA_STOREES1E_S25_S25_EEEvvEEEEvNT_6ParamsE --------------------------
	.section	.nv.shared._ZN7cutlass13device_kernelINS_4gemm6kernel13GemmUniversalIN4cute5tupleIJiiiiEEENS1_10collective13CollectiveMmaINS1_35MainloopSm100TmaUmmaWarpSpecializedILi20ELi2ELi4ENS5_IJNS4_1CILi2EEENSA_ILi1EEESC_EEEEENS5_IJNSA_ILi256EEENSA_ILi64EEESG_EEENS_12float_e4m3_tENS5_IJlSC_lEEESI_SJ_NS4_8TiledMMAINS4_8MMA_AtomIJNS4_10MMA_TraitsINS4_25SM100_MMA_F8F6F4_2x1SM_SSEJSI_SI_fSF_SG_NS4_17integral_constantINS4_4UMMA5MajorELSQ_0EEESR_NSO_INSP_7ScaleInELSS_0EEEST_EEEEEENS4_6LayoutINS5_IJSC_SC_SC_EEENS5_IJNSA_ILi0EEESY_SY_EEEEENS5_IJNS4_10UnderscoreES11_S11_EEEEENS4_18SM100_TMA_2SM_LOADENS4_14ComposedLayoutINS4_7SwizzleILi2ELi4ELi3EEENS4_18smem_ptr_flag_bitsILi8EEENSW_INS5_IJNSA_ILi8EEESG_EEENS5_IJSG_SC_EEEEEEEvNS4_8identityES14_S1E_vS1F_EENS_8epilogue10collective18CollectiveEpilogueINS1H_23Sm100TmaWarpSpecializedILi1ELi1ELi64ELb0ELb0EEEJNS5_IJNSA_ILi128EEESG_SG_EEENS5_IJNSW_IS1M_SC_EENSW_ISG_SC_EEEEESI_SJ_SI_SJ_NS1H_6fusion15FusionCallbacksIS1L_NS1R_13LinCombEltActINS1H_6thread4ReLuESI_fSI_fLNS_15FloatRoundStyleE2EEES1N_S1Q_JEEENS4_5SM1004TMEM4LOAD26SM100_TMEM_LOAD_32dp32b64xENS4_13SM90_TMA_LOADES1E_NS4_39AutoVectorizingCopyWithAssumedAlignmentILi128EEENS4_14SM90_TMA_STOREES1E_S25_S25_EEEvvEEEEvNT_6ParamsE,"aw",@nobits
	.sectionflags	@""
	.align	16
	.zero		1024


//--------------------- .nv.shared.reserved.0     --------------------------
	.section	.nv.shared.reserved.0,"aw",@nobits
	.weak		__nv_reservedSMEM_offset_0_alias
	.size		__nv_reservedSMEM_offset_0_alias, 0, 64
	.other		__nv_reservedSMEM_offset_0_alias,@"STO_CUDA_RESERVED_SHARED STV_DEFAULT"
__nv_reservedSMEM_offset_0_alias:
	.zero		0
.nv.shared.reserved.0:
	.zero		64
	.weak		__nv_reservedSMEM_tcgen05_partition
	.type		__nv_reservedSMEM_tcgen05_partition,@object
	.size		__nv_reservedSMEM_tcgen05_partition,(.L_0 - __nv_reservedSMEM_tcgen05_partition)
__nv_reservedSMEM_tcgen05_partition:
	.zero		32
.L_0:


//--------------------- .nv.global                --------------------------
	.section	.nv.global,"aw",@nobits
.nv.global:
	.type		_ZN39_INTERNAL_c4eb2802_4_k_cu_8444dcb8_37924cute1_E,@object
	.size		_ZN39_INTERNAL_c4eb2802_4_k_cu_8444dcb8_37924cute1_E,(_ZN39_INTERNAL_c4eb2802_4_k_cu_8444dcb8_37924cuda3std3__45__cpo6cbeginE - _ZN39_INTERNAL_c4eb2802_4_k_cu_8444dcb8_37924cute1_E)
_ZN39_INTERNAL_c4eb2802_4_k_cu_8444dcb8_37924cute1_E:
	.zero		1
	.type		_ZN39_INTERNAL_c4eb2802_4_k_cu_8444dcb8_37924cuda3std3__45__cpo6cbeginE,@object
	.size		_ZN39_INTERNAL_c4eb2802_4_k_cu_8444dcb8_37924cuda3std3__45__cpo6cbeginE,(_ZN39_INTERNAL_c4eb2802_4_k_cu_8444dcb8_37924cuda3std3__48in_placeE - _ZN39_INTERNAL_c4eb2802_4_k_cu_8444dcb8_37924cuda3std3__45__cpo6cbeginE)
_ZN39_INTERNAL_c4eb2802_4_k_cu_8444dcb8_37924cuda3std3__45__cpo6cbeginE:
	.zero		1
	.type		_ZN39_INTERNAL_c4eb2802_4_k_cu_8444dcb8_37924cuda3std3__48in_placeE,@object
	.size		_ZN39_INTERNAL_c4eb2802_4_k_cu_8444dcb8_37924cuda3std3__48in_placeE,(_ZN39_INTERNAL_c4eb2802_4_k_cu_8444dcb8_37924cuda3std6ranges3__45__cpo9iter_moveE - _ZN39_INTERNAL_c4eb2802_4_k_cu_8444dcb8_37924cuda3std3__48in_placeE)
_ZN39_INTERNAL_c4eb2802_4_k_cu_8444dcb8_37924cuda3std3__48in_placeE:
	.zero		1
	.type		_ZN39_INTERNAL_c4eb2802_4_k_cu_8444dcb8_37924cuda3std6ranges3__45__cpo9iter_moveE,@object
	.size		_ZN39_INTERNAL_c4eb2802_4_k_cu_8444dcb8_37924cuda3std6ranges3__45__cpo9iter_moveE,(_ZN39_INTERNAL_c4eb2802_4_k_cu_8444dcb8_37924cuda3std3__45__cpo5beginE - _ZN39_INTERNAL_c4eb2802_4_k_cu_8444dcb8_37924cuda3std6ranges3__45__cpo9iter_moveE)
_ZN39_INTERNAL_c4eb2802_4_k_cu_8444dcb8_37924cuda3std6ranges3__45__cpo9iter_moveE:
	.zero		1
	.type		_ZN39_INTERNAL_c4eb2802_4_k_cu_8444dcb8_37924cuda3std3__45__cpo5beginE,@object
	.size		_ZN39_INTERNAL_c4eb2802_4_k_cu_8444dcb8_37924cuda3std3__45__cpo5beginE,(_ZN39_INTERNAL_c4eb2802_4_k_cu_8444dcb8_37924cuda3std3__441_GLOBAL__N__c4eb2802_4_k_cu_8444dcb8_37926ignoreE - _ZN39_INTERNAL_c4eb2802_4_k_cu_8444dcb8_37924cuda3std3__45__cpo5beginE)
_ZN39_INTERNAL_c4eb2802_4_k_cu_8444dcb8_37924cuda3std3__45__cpo5beginE:
	.zero		1
	.type		_ZN39_INTERNAL_c4eb2802_4_k_cu_8444dcb8_37924cuda3std3__441_GLOBAL__N__c4eb2802_4_k_cu_8444dcb8_37926ignoreE,@object
	.size		_ZN39_INTERNAL_c4eb2802_4_k_cu_8444dcb8_37924cuda3std3__441_GLOBAL__N__c4eb2802_4_k_cu_8444dcb8_37926ignoreE,(_ZN39_INTERNAL_c4eb2802_4_k_cu_8444dcb8_37924cute7productE - _ZN39_INTERNAL_c4eb2802_4_k_cu_8444dcb8_37924cuda3std3__441_GLOBAL__N__c4eb2802_4_k_cu_8444dcb8_37926ignoreE)
_ZN39_INTERNAL_c4eb2802_4_k_cu_8444dcb8_37924cuda3std3__441_GLOBAL__N__c4eb2802_4_k_cu_8444dcb8_37926ignoreE:
	.zero		1
	.type		_ZN39_INTERNAL_c4eb2802_4_k_cu_8444dcb8_37924cute7productE,@object
	.size		_ZN39_INTERNAL_c4eb2802_4_k_cu_8444dcb8_37924cute7productE,(_ZN39_INTERNAL_c4eb2802_4_k_cu_8444dcb8_37924cuda3std3__45__cpo3endE - _ZN39_INTERNAL_c4eb2802_4_k_cu_8444dcb8_37924cute7productE)
_ZN39_INTERNAL_c4eb2802_4_k_cu_8444dcb8_37924cute7productE:
	.zero		1
	.type		_ZN39_INTERNAL_c4eb2802_4_k_cu_8444dcb8_37924cuda3std3__45__cpo3endE,@object
	.size		_ZN39_INTERNAL_c4eb2802_4_k_cu_8444dcb8_37924cuda3std3__45__cpo3endE,(_ZN39_INTERNAL_c4eb2802_4_k_cu_8444dcb8_37924cuda3std3__419piecewise_constructE - _ZN39_INTERNAL_c4eb2802_4_k_cu_8444dcb8_37924cuda3std3__45__cpo3endE)
_ZN39_INTERNAL_c4eb2802_4_k_cu_8444dcb8_37924cuda3std3__45__cpo3endE:
	.zero		1
	.type		_ZN39_INTERNAL_c4eb2802_4_k_cu_8444dcb8_37924cuda3std3__419piecewise_constructE,@object
	.size		_ZN39_INTERNAL_c4eb2802_4_k_cu_8444dcb8_37924cuda3std3__419piecewise_constructE,(_ZN39_INTERNAL_c4eb2802_4_k_cu_8444dcb8_37924cuda3std3__45__cpo4cendE - _ZN39_INTERNAL_c4eb2802_4_k_cu_8444dcb8_37924cuda3std3__419piecewise_constructE)
_ZN39_INTERNAL_c4eb2802_4_k_cu_8444dcb8_37924cuda3std3__419piecewise_constructE:
	.zero		1
	.type		_ZN39_INTERNAL_c4eb2802_4_k_cu_8444dcb8_37924cuda3std3__45__cpo4cendE,@object
	.size		_ZN39_INTERNAL_c4eb2802_4_k_cu_8444dcb8_37924cuda3std3__45__cpo4cendE,(_ZN39_INTERNAL_c4eb2802_4_k_cu_8444dcb8_37924cuda3std6ranges3__45__cpo4swapE - _ZN39_INTERNAL_c4eb2802_4_k_cu_8444dcb8_37924cuda3std3__45__cpo4cendE)
_ZN39_INTERNAL_c4eb2802_4_k_cu_8444dcb8_37924cuda3std3__45__cpo4cendE:
	.zero		1
	.type		_ZN39_INTERNAL_c4eb2802_4_k_cu_8444dcb8_37924cuda3std6ranges3__45__cpo4swapE,@object
	.size		_ZN39_INTERNAL_c4eb2802_4_k_cu_8444dcb8_37924cuda3std6ranges3__45__cpo4swapE,(.L_10 - _ZN39_INTERNAL_c4eb2802_4_k_cu_8444dcb8_37924cuda3std6ranges3__45__cpo4swapE)
_ZN39_INTERNAL_c4eb2802_4_k_cu_8444dcb8_37924cuda3std6ranges3__45__cpo4swapE:
	.zero		1
.L_10:


//--------------------- .nv.constant0._ZN7cutlass13device_kernelINS_4gemm6kernel13GemmUniversalIN4cute5tupleIJiiiiEEENS1_10collective13CollectiveMmaINS1_35MainloopSm100TmaUmmaWarpSpecializedILi20ELi2ELi4ENS5_IJNS4_1CILi2EEENSA_ILi1EEESC_EEEEENS5_IJNSA_ILi256EEENSA_ILi64EEESG_EEENS_12float_e4m3_tENS5_IJlSC_lEEESI_SJ_NS4_8TiledMMAINS4_8MMA_AtomIJNS4_10MMA_TraitsINS4_25SM100_MMA_F8F6F4_2x1SM_SSEJSI_SI_fSF_SG_NS4_17integral_constantINS4_4UMMA5MajorELSQ_0EEESR_NSO_INSP_7ScaleInELSS_0EEEST_EEEEEENS4_6LayoutINS5_IJSC_SC_SC_EEENS5_IJNSA_ILi0EEESY_SY_EEEEENS5_IJNS4_10UnderscoreES11_S11_EEEEENS4_18SM100_TMA_2SM_LOADENS4_14ComposedLayoutINS4_7SwizzleILi2ELi4ELi3EEENS4_18smem_ptr_flag_bitsILi8EEENSW_INS5_IJNSA_ILi8EEESG_EEENS5_IJSG_SC_EEEEEEEvNS4_8identityES14_S1E_vS1F_EENS_8epilogue10collective18CollectiveEpilogueINS1H_23Sm100TmaWarpSpecializedILi1ELi1ELi64ELb0ELb0EEEJNS5_IJNSA_ILi128EEESG_SG_EEENS5_IJNSW_IS1M_SC_EENSW_ISG_SC_EEEEESI_SJ_SI_SJ_NS1H_6fusion15FusionCallbacksIS1L_NS1R_13LinCombEltActINS1H_6thread4ReLuESI_fSI_fLNS_15FloatRoundStyleE2EEES1N_S1Q_JEEENS4_5SM1004TMEM4LOAD26SM100_TMEM_LOAD_32dp32b64xENS4_13SM90_TMA_LOADES1E_NS4_39AutoVectorizingCopyWithAssumedAlignmentILi128EEENS4_14SM90_TMA_STOREES1E_S25_S25_EEEvvEEEEvNT_6ParamsE --------------------------
	.section	.nv.constant0._ZN7cutlass13device_kernelINS_4gemm6kernel13GemmUniversalIN4cute5tupleIJiiiiEEENS1_10collective13CollectiveMmaINS1_35MainloopSm100TmaUmmaWarpSpecializedILi20ELi2ELi4ENS5_IJNS4_1CILi2EEENSA_ILi1EEESC_EEEEENS5_IJNSA_ILi256EEENSA_ILi64EEESG_EEENS_12float_e4m3_tENS5_IJlSC_lEEESI_SJ_NS4_8TiledMMAINS4_8MMA_AtomIJNS4_10MMA_TraitsINS4_25SM100_MMA_F8F6F4_2x1SM_SSEJSI_SI_fSF_SG_NS4_17integral_constantINS4_4UMMA5MajorELSQ_0EEESR_NSO_INSP_7ScaleInELSS_0EEEST_EEEEEENS4_6LayoutINS5_IJSC_SC_SC_EEENS5_IJNSA_ILi0EEESY_SY_EEEEENS5_IJNS4_10UnderscoreES11_S11_EEEEENS4_18SM100_TMA_2SM_LOADENS4_14ComposedLayoutINS4_7SwizzleILi2ELi4ELi3EEENS4_18smem_ptr_flag_bitsILi8EEENSW_INS5_IJNSA_ILi8EEESG_EEENS5_IJSG_SC_EEEEEEEvNS4_8identityES14_S1E_vS1F_EENS_8epilogue10collective18CollectiveEpilogueINS1H_23Sm100TmaWarpSpecializedILi1ELi1ELi64ELb0ELb0EEEJNS5_IJNSA_ILi128EEESG_SG_EEENS5_IJNSW_IS1M_SC_EENSW_ISG_SC_EEEEESI_SJ_SI_SJ_NS1H_6fusion15FusionCallbacksIS1L_NS1R_13LinCombEltActINS1H_6thread4ReLuESI_fSI_fLNS_15FloatRoundStyleE2EEES1N_S1Q_JEEENS4_5SM1004TMEM4LOAD26SM100_TMEM_LOAD_32dp32b64xENS4_13SM90_TMA_LOADES1E_NS4_39AutoVectorizingCopyWithAssumedAlignmentILi128EEENS4_14SM90_TMA_STOREES1E_S25_S25_EEEvvEEEEvNT_6ParamsE,"a",@progbits
	.sectionflags	@""
	.align	4
.nv.constant0._ZN7cutlass13device_kernelINS_4gemm6kernel13GemmUniversalIN4cute5tupleIJiiiiEEENS1_10collective13CollectiveMmaINS1_35MainloopSm100TmaUmmaWarpSpecializedILi20ELi2ELi4ENS5_IJNS4_1CILi2EEENSA_ILi1EEESC_EEEEENS5_IJNSA_ILi256EEENSA_ILi64EEESG_EEENS_12float_e4m3_tENS5_IJlSC_lEEESI_SJ_NS4_8TiledMMAINS4_8MMA_AtomIJNS4_10MMA_TraitsINS4_25SM100_MMA_F8F6F4_2x1SM_SSEJSI_SI_fSF_SG_NS4_17integral_constantINS4_4UMMA5MajorELSQ_0EEESR_NSO_INSP_7ScaleInELSS_0EEEST_EEEEEENS4_6LayoutINS5_IJSC_SC_SC_EEENS5_IJNSA_ILi0EEESY_SY_EEEEENS5_IJNS4_10UnderscoreES11_S11_EEEEENS4_18SM100_TMA_2SM_LOADENS4_14ComposedLayoutINS4_7SwizzleILi2ELi4ELi3EEENS4_18smem_ptr_flag_bitsILi8EEENSW_INS5_IJNSA_ILi8EEESG_EEENS5_IJSG_SC_EEEEEEEvNS4_8identityES14_S1E_vS1F_EENS_8epilogue10collective18CollectiveEpilogueINS1H_23Sm100TmaWarpSpecializedILi1ELi1ELi64ELb0ELb0EEEJNS5_IJNSA_ILi128EEESG_SG_EEENS5_IJNSW_IS1M_SC_EENSW_ISG_SC_EEEEESI_SJ_SI_SJ_NS1H_6fusion15FusionCallbacksIS1L_NS1R_13LinCombEltActINS1H_6thread4ReLuESI_fSI_fLNS_15FloatRoundStyleE2EEES1N_S1Q_JEEENS4_5SM1004TMEM4LOAD26SM100_TMEM_LOAD_32dp32b64xENS4_13SM90_TMA_LOADES1E_NS4_39AutoVectorizingCopyWithAssumedAlignmentILi128EEENS4_14SM90_TMA_STOREES1E_S25_S25_EEEvvEEEEvNT_6ParamsE:
	.zero		2944


//--------------------- SYMBOLS --------------------------

	.type		.nv.reservedSmem.offset0,@object
	.size		.nv.reservedSmem.offset0,0x4
	.type		.nv.reservedSmem.cap,@object
	.size		.nv.reservedSmem.cap,0x4
	.type		__assertfail,@function
